def gluon_tcgen05(
    a_ptr,
    b_ptr,
    c_ptr,
    M,
    N,
    K,
    stride_am,
    stride_bk,
    stride_cm,
    BLOCK_M: gl.constexpr,
    BLOCK_N: gl.constexpr,
    BLOCK_K: gl.constexpr,
    DTYPE: gl.constexpr,
    A_LAYOUT: gl.constexpr,
    B_LAYOUT: gl.constexpr,
    C_LAYOUT: gl.constexpr,
    B_SHAPE: gl.constexpr,
    TMEM_LAYOUT: gl.constexpr,
    TMEM_REG: gl.constexpr,
    TRANS_B: gl.constexpr,
    NUM_BUFFERS: gl.constexpr,
):
    a_desc = tma.make_tensor_descriptor(
        a_ptr, [M, K], [stride_am, 1], [BLOCK_M, BLOCK_K], A_LAYOUT
    )
    b_desc = tma.make_tensor_descriptor(
        b_ptr,
        [N, K] if TRANS_B else [K, N],
        [stride_bk, 1],
        B_SHAPE,
        B_LAYOUT,
    )
    c_desc = tma.make_tensor_descriptor(
        c_ptr, [M, N], [stride_cm, 1], [BLOCK_M, BLOCK_N], C_LAYOUT
    )

    a_bufs = gl.allocate_shared_memory(
        DTYPE, [NUM_BUFFERS, BLOCK_M, BLOCK_K], A_LAYOUT
    )
    b_bufs = gl.allocate_shared_memory(DTYPE, [NUM_BUFFERS] + B_SHAPE, B_LAYOUT)

    pid_m = gl.program_id(0)
    pid_n = gl.program_id(1)
    off_m = pid_m * BLOCK_M
    off_n = pid_n * BLOCK_N

    tma_bars = gl.allocate_shared_memory(
        gl.int64, [NUM_BUFFERS, 1], mbarrier.MBarrierLayout()
    )
    mma_bars = gl.allocate_shared_memory(
        gl.int64, [NUM_BUFFERS, 1], mbarrier.MBarrierLayout()
    )
    for i in gl.static_range(NUM_BUFFERS):
        mbarrier.init(tma_bars.index(i), count=1)
        mbarrier.init(mma_bars.index(i), count=1)

    acc_tmem = allocate_tensor_memory(gl.float32, [BLOCK_M, BLOCK_N], TMEM_LAYOUT)
    idx = 0
    phase = 0
    use_acc = False
    for k in range(0, K, BLOCK_K):
        a = a_bufs.index(idx)
        b = b_bufs.index(idx)
        tma_bar = tma_bars.index(idx)
        mma_bar = mma_bars.index(idx)
        mbarrier.expect(
            tma_bar, a_desc.block_type.nbytes + b_desc.block_type.nbytes
        )
        tma.async_copy_global_to_shared(a_desc, [off_m, k], tma_bar, a)
        tma.async_copy_global_to_shared(
            b_desc, [off_n, k] if TRANS_B else [k, off_n], tma_bar, b
        )
        mbarrier.wait(tma_bar, phase=phase)

        if TRANS_B:
            b = b.permute((1, 0))
        tcgen05_mma(a, b, acc_tmem, use_acc=use_acc)
        tcgen05_commit(mma_bar)
        mbarrier.wait(mma_bar, phase=phase)
        use_acc = True

        idx += 1
        if idx == NUM_BUFFERS:
            idx = 0
            phase ^= 1

    for i in gl.static_range(NUM_BUFFERS):
        mbarrier.invalidate(tma_bars.index(i))
        mbarrier.invalidate(mma_bars.index(i))

    acc = acc_tmem.load(TMEM_REG)
    c_smem = gl.allocate_shared_memory(DTYPE, [BLOCK_M, BLOCK_N], C_LAYOUT)
    c_smem.store(acc.to(DTYPE))
    fence_async_shared()
    tma.async_copy_shared_to_global(c_desc, [off_m, off_n], c_smem)
    tma.store_wait(pendings=0)

# config = {"BLOCK_K": 32, "BLOCK_M": 64, "BLOCK_N": 256, "arch": "sm_100", "dtype": "fp8e4m3", "num_buffers": 2, "num_warps": 4, "trans_b": 1}
# arch = sm_100


// ===== COMPILED SASS (sm_100a) =====

	.target	sm_100a

	.elftype	@"ET_EXEC"


//--------------------- .note.nv.tkinfo           --------------------------
	.section	.note.nv.tkinfo,"",@"SHT_NOTE"
	.sectionflags	@"SHF_NOTE_NV_TKINFO"
	.tkinfo
        /*0018*/ 	.word	0x00000081
        /*0030*/ 	.string	""
        /*0030*/ 	.string	"ptxas-blackwell"
        /*0030*/ 	.string	"Cuda compilation tools, release 12.9, V12.9.86"
        /*0030*/ 	.string	"Build cuda_12.9.r12.9/compiler.36037853_0"
        /*0030*/ 	.string	"-v  -suppress-debug-info  -lineinfo  -arch sm_100a "



//--------------------- .note.nv.cuver            --------------------------
	.section	.note.nv.cuver,"",@"SHT_NOTE"
	.sectionflags	@"SHF_NOTE_NV_CUVER"
        /*0018*/ 	.short	0x0001
        /*001a*/ 	.short	0x0064
        /*001c*/ 	.short	0x0001
        /*001e*/ 	.short	0x0000
        /*0020*/ 	.short	0x0001
        /*0022*/ 	.short	0x0000


//--------------------- .nv.info                  --------------------------
	.section	.nv.info,"",@"SHT_CUDA_INFO"
	.align	4


	//----- nvinfo : EIATTR_REGCOUNT
	.align		4
        /*0000*/ 	.byte	0x04, 0x2f
        /*0002*/ 	.short	(.L_4 - .L_3)
	.align		4
.L_3:
        /*0004*/ 	.word	index@(gluon_tcgen05)
        /*0008*/ 	.word	0x00000088


	//----- nvinfo : EIATTR_FRAME_SIZE
	.align		4
.L_4:
        /*000c*/ 	.byte	0x04, 0x11
        /*000e*/ 	.short	(.L_6 - .L_5)
	.align		4
.L_5:
        /*0010*/ 	.word	index@($__internal_2_$__cuda_sm10x_tcgen05_guardrail_trap_unallocated_columns_being_dealloced)
        /*0014*/ 	.word	0x00000000


	//----- nvinfo : EIATTR_FRAME_SIZE
	.align		4
.L_6:
        /*0018*/ 	.byte	0x04, 0x11
        /*001a*/ 	.short	(.L_8 - .L_7)
	.align		4
.L_7:
        /*001c*/ 	.word	index@($__internal_1_$__cuda_sm10x_tcgen05_guardrail_trap_phase_invalid_during_alloc)
        /*0020*/ 	.word	0x00000000


	//----- nvinfo : EIATTR_FRAME_SIZE
	.align		4
.L_8:
        /*0024*/ 	.byte	0x04, 0x11
        /*0026*/ 	.short	(.L_10 - .L_9)
	.align		4
.L_9:
        /*0028*/ 	.word	index@($__internal_0_$__cuda_sm10x_tcgen05_guardrail_trap_col_being_dealloced_not_returned_by_alloc)
        /*002c*/ 	.word	0x00000000


	//----- nvinfo : EIATTR_FRAME_SIZE
	.align		4
.L_10:
        /*0030*/ 	.byte	0x04, 0x11
        /*0032*/ 	.short	(.L_12 - .L_11)
	.align		4
.L_11:
        /*0034*/ 	.word	index@(gluon_tcgen05)
        /*0038*/ 	.word	0x00000000


	//----- nvinfo : EIATTR_MIN_STACK_SIZE
	.align		4
.L_12:
        /*003c*/ 	.byte	0x04, 0x12
        /*003e*/ 	.short	(.L_14 - .L_13)
	.align		4
.L_13:
        /*0040*/ 	.word	index@(gluon_tcgen05)
        /*0044*/ 	.word	0x00000000
.L_14:


//--------------------- .nv.info.gluon_tcgen05    --------------------------
	.section	.nv.info.gluon_tcgen05,"",@"SHT_CUDA_INFO"
	.sectionflags	@""
	.align	4


	//----- nvinfo : EIATTR_CUDA_API_VERSION
	.align		4
        /*0000*/ 	.byte	0x04, 0x37
        /*0002*/ 	.short	(.L_16 - .L_15)
.L_15:
        /*0004*/ 	.word	0x00000081


	//----- nvinfo : EIATTR_KPARAM_INFO
	.align		4
.L_16:
        /*0008*/ 	.byte	0x04, 0x17
        /*000a*/ 	.short	(.L_18 - .L_17)
.L_17:
        /*000c*/ 	.word	0x00000000
        /*0010*/ 	.short	0x000a
        /*0012*/ 	.short	0x0048
        /*0014*/ 	.byte	0x00, 0xf4, 0x21, 0x00


	//----- nvinfo : EIATTR_KPARAM_INFO
	.align		4
.L_18:
        /*0018*/ 	.byte	0x04, 0x17
        /*001a*/ 	.short	(.L_20 - .L_19)
.L_19:
        /*001c*/ 	.word	0x00000000
        /*0020*/ 	.short	0x0009
        /*0022*/ 	.short	0x0040
        /*0024*/ 	.byte	0x00, 0xf4, 0x21, 0x00


	//----- nvinfo : EIATTR_KPARAM_INFO
	.align		4
.L_20:
        /*0028*/ 	.byte	0x04, 0x17
        /*002a*/ 	.short	(.L_22 - .L_21)
.L_21:
        /*002c*/ 	.word	0x00000000
        /*0030*/ 	.short	0x0008
        /*0032*/ 	.short	0x0038
        /*0034*/ 	.byte	0x00, 0xf0, 0x21, 0x00


	//----- nvinfo : EIATTR_KPARAM_INFO
	.align		4
.L_22:
        /*0038*/ 	.byte	0x04, 0x17
        /*003a*/ 	.short	(.L_24 - .L_23)
.L_23:
        /*003c*/ 	.word	0x00000000
        /*0040*/ 	.short	0x0007
        /*0042*/ 	.short	0x0030
        /*0044*/ 	.byte	0x00, 0xf0, 0x21, 0x00


	//----- nvinfo : EIATTR_KPARAM_INFO
	.align		4
.L_24:
        /*0048*/ 	.byte	0x04, 0x17
        /*004a*/ 	.short	(.L_26 - .L_25)
.L_25:
        /*004c*/ 	.word	0x00000000
        /*0050*/ 	.short	0x0006
        /*0052*/ 	.short	0x0028
        /*0054*/ 	.byte	0x00, 0xf0, 0x21, 0x00


	//----- nvinfo : EIATTR_KPARAM_INFO
	.align		4
.L_26:
        /*0058*/ 	.byte	0x04, 0x17
        /*005a*/ 	.short	(.L_28 - .L_27)
.L_27:
        /*005c*/ 	.word	0x00000000
        /*0060*/ 	.short	0x0005
        /*0062*/ 	.short	0x0020
        /*0064*/ 	.byte	0x00, 0xf0, 0x11, 0x00


	//----- nvinfo : EIATTR_KPARAM_INFO
	.align		4
.L_28:
        /*0068*/ 	.byte	0x04, 0x17
        /*006a*/ 	.short	(.L_30 - .L_29)
.L_29:
        /*006c*/ 	.word	0x00000000
        /*0070*/ 	.short	0x0004
        /*0072*/ 	.short	0x001c
        /*0074*/ 	.byte	0x00, 0xf0, 0x11, 0x00


	//----- nvinfo : EIATTR_KPARAM_INFO
	.align		4
.L_30:
        /*0078*/ 	.byte	0x04, 0x17
        /*007a*/ 	.short	(.L_32 - .L_31)
.L_31:
        /*007c*/ 	.word	0x00000000
        /*0080*/ 	.short	0x0003
        /*0082*/ 	.short	0x0018
        /*0084*/ 	.byte	0x00, 0xf0, 0x11, 0x00


	//----- nvinfo : EIATTR_KPARAM_INFO
	.align		4
.L_32:
        /*0088*/ 	.byte	0x04, 0x17
        /*008a*/ 	.short	(.L_34 - .L_33)
.L_33:
        /*008c*/ 	.word	0x00000000
        /*0090*/ 	.short	0x0002
        /*0092*/ 	.short	0x0010
        /*0094*/ 	.byte	0x00, 0xf4, 0x21, 0x00


	//----- nvinfo : EIATTR_KPARAM_INFO
	.align		4
.L_34:
        /*0098*/ 	.byte	0x04, 0x17
        /*009a*/ 	.short	(.L_36 - .L_35)
.L_35:
        /*009c*/ 	.word	0x00000000
        /*00a0*/ 	.short	0x0001
        /*00a2*/ 	.short	0x0008
        /*00a4*/ 	.byte	0x00, 0xf4, 0x21, 0x00


	//----- nvinfo : EIATTR_KPARAM_INFO
	.align		4
.L_36:
        /*00a8*/ 	.byte	0x04, 0x17
        /*00aa*/ 	.short	(.L_38 - .L_37)
.L_37:
        /*00ac*/ 	.word	0x00000000
        /*00b0*/ 	.short	0x0000
        /*00b2*/ 	.short	0x0000
        /*00b4*/ 	.byte	0x00, 0xf4, 0x21, 0x00


	//----- nvinfo : EIATTR_AT_ENTRY_FRAGMENTS
	.align		4
.L_38:
        /*00b8*/ 	.byte	0x04, 0x4f
        /*00ba*/ 	.short	(.L_40 - .L_39)


	//   ....[0]....
.L_39:
        /*00bc*/ 	.word	0x00000004


	//----- nvinfo : EIATTR_RESERVED_SMEM_USED
	.align		4
.L_40:
        /*00c0*/ 	.byte	0x01, 0x41
	.zero		2


	//----- nvinfo : EIATTR_SPARSE_MMA_MASK
	.align		4
        /*00c4*/ 	.byte	0x03, 0x50
        /*00c6*/ 	.short	0x0000


	//----- nvinfo : EIATTR_TCGEN05_1CTA_USED
	.align		4
        /*00c8*/ 	.byte	0x01, 0x51
	.zero		2


	//----- nvinfo : EIATTR_MAXREG_COUNT
	.align		4
        /*00cc*/ 	.byte	0x03, 0x1b
        /*00ce*/ 	.short	0x00ff


	//----- nvinfo : EIATTR_NUM_BARRIERS
	.align		4
        /*00d0*/ 	.byte	0x02, 0x4c
        /*00d2*/ 	.byte	0x01
	.zero		1


	//----- nvinfo : EIATTR_INT_WARP_WIDE_INSTR_OFFSETS
	.align		4
        /*00d4*/ 	.byte	0x04, 0x31
        /*00d6*/ 	.short	(.L_42 - .L_41)


	//   ....[0]....
.L_41:
        /*00d8*/ 	.word	0x00001690


	//   ....[1]....
        /*00dc*/ 	.word	0x000016b0


	//   ....[2]....
        /*00e0*/ 	.word	0x00001740


	//   ....[3]....
        /*00e4*/ 	.word	0x000018f0


	//   ....[4]....
        /*00e8*/ 	.word	0x00001900


	//   ....[5]....
        /*00ec*/ 	.word	0x00001960


	//   ....[6]....
        /*00f0*/ 	.word	0x00001970


	//   ....[7]....
        /*00f4*/ 	.word	0x00001b10


	//   ....[8]....
        /*00f8*/ 	.word	0x00001b20


	//   ....[9]....
        /*00fc*/ 	.word	0x00001ca0


	//   ....[10]....
        /*0100*/ 	.word	0x00001cd0


	//   ....[11]....
        /*0104*/ 	.word	0x00001d00


	//   ....[12]....
        /*0108*/ 	.word	0x00001d20


	//   ....[13]....
        /*010c*/ 	.word	0x00001eb0


	//   ....[14]....
        /*0110*/ 	.word	0x00001ec0


	//   ....[15]....
        /*0114*/ 	.word	0x000021d0


	//   ....[16]....
        /*0118*/ 	.word	0x000021e0


	//   ....[17]....
        /*011c*/ 	.word	0x000028d0


	//   ....[18]....
        /*0120*/ 	.word	0x00002920


	//----- nvinfo : EIATTR_COOP_GROUP_MASK_REGIDS
	.align		4
.L_42:
        /*0124*/ 	.byte	0x04, 0x29
        /*0126*/ 	.short	(.L_44 - .L_43)


	//   ....[0]....
.L_43:
        /*0128*/ 	.word	0xffffffff


	//   ....[1]....
        /*012c*/ 	.word	0xffffffff


	//   ....[2]....
        /*0130*/ 	.word	0xffffffff


	//   ....[3]....
        /*0134*/ 	.word	0xffffffff


	//   ....[4]....
        /*0138*/ 	.word	0xffffffff


	//   ....[5]....
        /*013c*/ 	.word	0xffffffff


	//   ....[6]....
        /*0140*/ 	.word	0xffffffff


	//   ....[7]....
        /*0144*/ 	.word	0xffffffff


	//   ....[8]....
        /*0148*/ 	.word	0xffffffff


	//   ....[9]....
        /*014c*/ 	.word	0xffffffff


	//----- nvinfo : EIATTR_COOP_GROUP_INSTR_OFFSETS
	.align		4
.L_44:
        /*0150*/ 	.byte	0x04, 0x28
        /*0152*/ 	.short	(.L_46 - .L_45)


	//   ....[0]....
.L_45:
        /*0154*/ 	.word	0x00000050


	//   ....[1]....
        /*0158*/ 	.word	0x00000310


	//   ....[2]....
        /*015c*/ 	.word	0x000004f0


	//   ....[3]....
        /*0160*/ 	.word	0x00000980


	//   ....[4]....
        /*0164*/ 	.word	0x00000ac0


	//   ....[5]....
        /*0168*/ 	.word	0x00000fa0


	//   ....[6]....
        /*016c*/ 	.word	0x000010e0


	//   ....[7]....
        /*0170*/ 	.word	0x00001530


	//   ....[8]....
        /*0174*/ 	.word	0x00002760


	//   ....[9]....
        /*0178*/ 	.word	0x000029d0


	//----- nvinfo : EIATTR_VRC_CTA_INIT_COUNT
	.align		4
.L_46:
        /*017c*/ 	.byte	0x02, 0x4a
        /*017e*/ 	.byte	0x80
	.zero		1


	//----- nvinfo : EIATTR_MBARRIER_INSTR_OFFSETS
	.align		4
        /*0180*/ 	.byte	0x04, 0x39
        /*0182*/ 	.short	(.L_48 - .L_47)


	//   ....[0]....
.L_47:
        /*0184*/ 	.word	0x00001760
        /*0188*/ 	.word	0x000000ff
        /*018c*/ 	.word	0x00005000
        /*0190*/ 	.short	0x0100
        /*0192*/ 	.byte	0x08
	.zero		1


	//   ....[1]....
        /*0194*/ 	.word	0x00001770
        /*0198*/ 	.word	0x000000ff
        /*019c*/ 	.word	0x00005010
        /*01a0*/ 	.short	0x0100
        /*01a2*/ 	.byte	0x08
	.zero		1


	//   ....[2]....
        /*01a4*/ 	.word	0x00001820
        /*01a8*/ 	.word	0x000000ff
        /*01ac*/ 	.word	0x00005008
        /*01b0*/ 	.short	0x0100
        /*01b2*/ 	.byte	0x08
	.zero		1


	//   ....[3]....
        /*01b4*/ 	.word	0x00001830
        /*01b8*/ 	.word	0x000000ff
        /*01bc*/ 	.word	0x00005018
        /*01c0*/ 	.short	0x0100
        /*01c2*/ 	.byte	0x08
	.zero		1


	//   ....[4]....
        /*01c4*/ 	.word	0x00001a00
        /*01c8*/ 	.word	0x000000ff
        /*01cc*/ 	.word	0x00005000
        /*01d0*/ 	.short	0x010a
        /*01d2*/ 	.byte	0x08
	.zero		1


	//   ....[5]....
        /*01d4*/ 	.word	0x00001b70
        /*01d8*/ 	.word	0x000000ff
        /*01dc*/ 	.word	0x00005010
        /*01e0*/ 	.short	0x010a
        /*01e2*/ 	.byte	0x08
	.zero		1


	//   ....[6]....
        /*01e4*/ 	.word	0x00001da0
        /*01e8*/ 	.word	0x000000ff
        /*01ec*/ 	.word	0x00005000
        /*01f0*/ 	.short	0x010a
        /*01f2*/ 	.byte	0x09
	.zero		1


	//   ....[7]....
        /*01f4*/ 	.word	0x00001f00
        /*01f8*/ 	.word	0x000000ff
        /*01fc*/ 	.word	0x00005010
        /*0200*/ 	.short	0x010a
        /*0202*/ 	.byte	0x09
	.zero		1


	//   ....[8]....
        /*0204*/ 	.word	0x00001fd0
        /*0208*/ 	.word	0x000000ff
        /*020c*/ 	.word	0x00005000
        /*0210*/ 	.short	0x0108
        /*0212*/ 	.byte	0x08
	.zero		1


	//   ....[9]....
        /*0214*/ 	.word	0x00001fe0
        /*0218*/ 	.word	0x000000ff
        /*021c*/ 	.word	0x00005010
        /*0220*/ 	.short	0x0108
        /*0222*/ 	.byte	0x08
	.zero		1


	//   ....[10]....
        /*0224*/ 	.word	0x00002030
        /*0228*/ 	.word	0x000000ff
        /*022c*/ 	.word	0x00005008
        /*0230*/ 	.short	0x0108
        /*0232*/ 	.byte	0x08
	.zero		1


	//   ....[11]....
        /*0234*/ 	.word	0x00002040
        /*0238*/ 	.word	0x000000ff
        /*023c*/ 	.word	0x00005018
        /*0240*/ 	.short	0x0108
        /*0242*/ 	.byte	0x08
	.zero		1


	//   ....[12]....
        /*0244*/ 	.word	0x000029f0
        /*0248*/ 	.word	0x000000ff
        /*024c*/ 	.word	0x00005000
        /*0250*/ 	.short	0x010a
        /*0252*/ 	.byte	0x08
	.zero		1


	//   ....[13]....
        /*0254*/ 	.word	0x00002a20
        /*0258*/ 	.word	0x000000ff
        /*025c*/ 	.word	0x00005010
        /*0260*/ 	.short	0x010a
        /*0262*/ 	.byte	0x08
	.zero		1


	//   ....[14]....
        /*0264*/ 	.word	0x00002a50
        /*0268*/ 	.word	0x000000ff
        /*026c*/ 	.word	0x00005000
        /*0270*/ 	.short	0x010a
        /*0272*/ 	.byte	0x09
	.zero		1


	//   ....[15]....
        /*0274*/ 	.word	0x00002a80
        /*0278*/ 	.word	0x000000ff
        /*027c*/ 	.word	0x00005010
        /*0280*/ 	.short	0x010a
        /*0282*/ 	.byte	0x09
	.zero		1


	//----- nvinfo : EIATTR_NUM_MBARRIERS
	.align		4
.L_48:
        /*0284*/ 	.byte	0x03, 0x38
        /*0286*/ 	.short	0x0004


	//----- nvinfo : EIATTR_EXIT_INSTR_OFFSETS
	.align		4
        /*0288*/ 	.byte	0x04, 0x1c
        /*028a*/ 	.short	(.L_50 - .L_49)


	//   ....[0]....
.L_49:
        /*028c*/ 	.word	0x000029e0


	//----- nvinfo : EIATTR_REQNTID
	.align		4
.L_50:
        /*0290*/ 	.byte	0x04, 0x10
        /*0292*/ 	.short	(.L_52 - .L_51)
.L_51:
        /*0294*/ 	.word	0x00000080
        /*0298*/ 	.word	0x00000001
        /*029c*/ 	.word	0x00000001


	//----- nvinfo : EIATTR_CRS_STACK_SIZE
	.align		4
.L_52:
        /*02a0*/ 	.byte	0x04, 0x1e
        /*02a2*/ 	.short	(.L_54 - .L_53)
.L_53:
        /*02a4*/ 	.word	0x00000000


	//----- nvinfo : EIATTR_CBANK_PARAM_SIZE
	.align		4
.L_54:
        /*02a8*/ 	.byte	0x03, 0x19
        /*02aa*/ 	.short	0x0050


	//----- nvinfo : EIATTR_PARAM_CBANK
	.align		4
        /*02ac*/ 	.byte	0x04, 0x0a
        /*02ae*/ 	.short	(.L_56 - .L_55)
	.align		4
.L_55:
        /*02b0*/ 	.word	index@(.nv.constant0.gluon_tcgen05)
        /*02b4*/ 	.short	0x0380
        /*02b6*/ 	.short	0x0050


	//----- nvinfo : EIATTR_SW_WAR
	.align		4
.L_56:
        /*02b8*/ 	.byte	0x04, 0x36
        /*02ba*/ 	.short	(.L_58 - .L_57)
.L_57:
        /*02bc*/ 	.word	0x00000008
.L_58:


//--------------------- .nv.compat                --------------------------
	.section	.nv.compat,"",@"SHT_CUDA_COMPAT_INFO"
	.align	4
        /*0000*/ 	.byte	0x02, 0x02, 0x02, 0x00, 0x02, 0x05, 0x05, 0x00, 0x02, 0x03, 0x03, 0x00, 0x02, 0x06, 0x01, 0x00


//--------------------- .nv.callgraph             --------------------------
	.section	.nv.callgraph,"",@"SHT_CUDA_CALLGRAPH"
	.align	4
	.sectionentsize	8
	.align		4
        /*0000*/ 	.word	0x00000000
	.align		4
        /*0004*/ 	.word	0xffffffff
	.align		4
        /*0008*/ 	.word	0x00000000
	.align		4
        /*000c*/ 	.word	0xfffffffe
	.align		4
        /*0010*/ 	.word	0x00000000
	.align		4
        /*0014*/ 	.word	0xfffffffd
	.align		4
        /*0018*/ 	.word	0x00000000
	.align		4
        /*001c*/ 	.word	0xfffffffc


//--------------------- .text.gluon_tcgen05       --------------------------
	.section	.text.gluon_tcgen05,"ax",@progbits
	.align	128
        .global         gluon_tcgen05
        .type           gluon_tcgen05,@function
        .size           gluon_tcgen05,(.L_x_78 - gluon_tcgen05)
        .other          gluon_tcgen05,@"STO_CUDA_ENTRY STV_DEFAULT"
gluon_tcgen05:
.text.gluon_tcgen05:
[----:B------:R-:W1:Y:S01]  /*0000*/  LDC R1, c[0x0][0x37c] ;  /* 0x0000df00ff017b82 */ /* 0x000e620000000800 */
[----:B------:R-:W2:Y:S02]  /*0010*/  S2R R0, SR_TID.X ;  /* 0x0000000000007919 */ /* 0x000ea40000002100 */
[----:B--2---:R-:W-:-:S13]  /*0020*/  ISETP.GE.U32.AND P2, PT, R0, 0x20, PT ;  /* 0x000000200000780c */ /* 0x004fda0003f46070 */
[----:B------:R-:W-:Y:S05]  /*0030*/  @P2 BRA `(.L_x_0) ;  /* 0x0000000000b82947 */ /* 0x000fea0003800000 */
[----:B------:R-:W2:Y:S01]  /*0040*/  S2UR UR6, SR_CgaCtaId ;  /* 0x00000000000679c3 */ /* 0x000ea20000008800 */
[----:B------:R-:W-:Y:S01]  /*0050*/  NOP ;  /* 0x0000000000007918 */ /* 0x000fe20000000000 */
[----:B------:R-:W-:Y:S02]  /*0060*/  UMOV UR4, 0x40 ;  /* 0x0000004000047882 */ /* 0x000fe40000000000 */
[----:B--2---:R-:W-:-:S09]  /*0070*/  ULEA UR4, UR6, UR4, 0x18 ;  /* 0x0000000406047291 */ /* 0x004fd2000f8ec0ff */
[----:B------:R-:W2:Y:S01]  /*0080*/  LDS.U8 R2, [UR4] ;  /* 0x00000004ff027984 */ /* 0x000ea20008000000 */
[----:B------:R-:W-:Y:S02]  /*0090*/  UMOV UR4, 0x400 ;  /* 0x0000040000047882 */ /* 0x000fe40000000000 */
[----:B------:R-:W-:Y:S01]  /*00a0*/  ULEA UR4, UR6, UR4, 0x18 ;  /* 0x0000000406047291 */ /* 0x000fe2000f8ec0ff */
[----:B--2---:R-:W-:-:S13]  /*00b0*/  ISETP.NE.AND P0, PT, R2, RZ, PT ;  /* 0x000000ff0200720c */ /* 0x004fda0003f05270 */
[----:B------:R-:W-:Y:S05]  /*00c0*/  @P0 BRA `(.L_x_1) ;  /* 0x00000000007c0947 */ /* 0x000fea0003800000 */
[----:B------:R-:W-:-:S13]  /*00d0*/  ELECT P0, URZ, PT ;  /* 0x0000000000ff782f */ /* 0x000fda0003800000 */
[----:B------:R-:W-:Y:S05]  /*00e0*/  @!P0 BRA `(.L_x_2) ;  /* 0x0000000000848947 */ /* 0x000fea0003800000 */
[----:B------:R-:W-:Y:S01]  /*00f0*/  UMOV UR5, 0x8 ;  /* 0x0000000800057882 */ /* 0x000fe20000000000 */
[----:B------:R-:W-:Y:S02]  /*0100*/  IMAD.MOV.U32 R5, RZ, RZ, 0x1 ;  /* 0x00000001ff057424 */ /* 0x000fe400078e00ff */
[----:B------:R-:W-:Y:S02]  /*0110*/  IMAD.MOV.U32 R3, RZ, RZ, 0xff ;  /* 0x000000ffff037424 */ /* 0x000fe400078e00ff */
[----:B------:R-:W-:Y:S04]  /*0120*/  DEPBAR.LE SB2, 0x36 ;  /* 0x0000ad800000791a */ /* 0x000fe80000000000 */
[----:B------:R-:W2:Y:S02]  /*0130*/  UTCATOMSWS.FIND_AND_SET.ALIGN UP0, UR5, UR5 ;  /* 0x00000005000575e3 */ /* 0x000ea40008000800 */
[----:B--2---:R-:W-:-:S04]  /*0140*/  PLOP3.LUT P0, PT, PT, PT, UP0, 0x80, 0x8 ;  /* 0x000000000008781c */ /* 0x004fc80003f0f008 */
[----:B------:R-:W-:-:S04]  /*0150*/  SEL R2, RZ, 0xffffffff, !P0 ;  /* 0xffffffffff027807 */ /* 0x000fc80004000000 */
[----:B------:R-:W-:Y:S01]  /*0160*/  ISETP.NE.AND P0, PT, R2, RZ, PT ;  /* 0x000000ff0200720c */ /* 0x000fe20003f05270 */
[----:B------:R-:W-:-:S12]  /*0170*/  IMAD.U32 R2, RZ, RZ, UR5 ;  /* 0x00000005ff027e24 */ /* 0x000fd8000f8e00ff */
[----:B------:R-:W-:Y:S05]  /*0180*/  @P0 BRA `(.L_x_3) ;  /* 0x0000000000240947 */ /* 0x000fea0003800000 */
.L_x_4:
[----:B------:R-:W-:Y:S05]  /*0190*/  NANOSLEEP 0x64 ;  /* 0x000000640000795d */ /* 0x000fea0003800000 */
[----:B------:R-:W-:-:S05]  /*01a0*/  UMOV UR5, 0x8 ;  /* 0x0000000800057882 */ /* 0x000fca0000000000 */
[----:B------:R-:W-:Y:S04]  /*01b0*/  DEPBAR.LE SB2, 0x36 ;  /* 0x0000ad800000791a */ /* 0x000fe80000000000 */
[----:B------:R-:W2:Y:S02]  /*01c0*/  UTCATOMSWS.FIND_AND_SET.ALIGN UP0, UR5, UR5 ;  /* 0x00000005000575e3 */ /* 0x000ea40008000800 */
[----:B--2---:R-:W-:-:S04]  /*01d0*/  PLOP3.LUT P0, PT, PT, PT, UP0, 0x80, 0x8 ;  /* 0x000000000008781c */ /* 0x004fc80003f0f008 */
[----:B------:R-:W-:-:S04]  /*01e0*/  SEL R2, RZ, 0xffffffff, !P0 ;  /* 0xffffffffff027807 */ /* 0x000fc80004000000 */
[----:B------:R-:W-:Y:S01]  /*01f0*/  ISETP.NE.AND P0, PT, R2, RZ, PT ;  /* 0x000000ff0200720c */ /* 0x000fe20003f05270 */
[----:B------:R-:W-:-:S12]  /*0200*/  IMAD.U32 R2, RZ, RZ, UR5 ;  /* 0x00000005ff027e24 */ /* 0x000fd8000f8e00ff */
[----:B------:R-:W-:Y:S05]  /*0210*/  @!P0 BRA `(.L_x_4) ;  /* 0xfffffffc00dc8947 */ /* 0x000fea000383ffff */
.L_x_3:
[C---:B------:R-:W-:Y:S01]  /*0220*/  VIADD R4, R2.reuse, 0x10 ;  /* 0x0000001002047836 */ /* 0x040fe20000000000 */
[----:B------:R-:W-:Y:S01]  /*0230*/  UMOV UR5, 0x50 ;  /* 0x0000005000057882 */ /* 0x000fe20000000000 */
[----:B------:R-:W-:Y:S01]  /*0240*/  SHF.L.U32 R3, R3, R2, RZ ;  /* 0x0000000203037219 */ /* 0x000fe200000006ff */
[----:B------:R-:W-:Y:S01]  /*0250*/  ULEA UR5, UR6, UR5, 0x18 ;  /* 0x0000000506057291 */ /* 0x000fe2000f8ec0ff */
[----:B------:R-:W-:Y:S01]  /*0260*/  IMAD.SHL.U32 R2, R2, 0x20, RZ ;  /* 0x0000002002027824 */ /* 0x000fe200078e00ff */
[----:B------:R-:W-:-:S04]  /*0270*/  SHF.L.U32 R4, R5, R4, RZ ;  /* 0x0000000405047219 */ /* 0x000fc800000006ff */
[----:B------:R-:W-:-:S05]  /*0280*/  LOP3.LUT R3, R4, R3, RZ, 0xfc, !PT ;  /* 0x0000000304037212 */ /* 0x000fca00078efcff */
[----:B------:R2:W-:Y:S04]  /*0290*/  ATOMS.OR RZ, [UR5], R3 ;  /* 0x00000003ffff798c */ /* 0x0005e8000b000005 */
[----:B------:R2:W-:Y:S01]  /*02a0*/  STS [UR4], R2 ;  /* 0x00000002ff007988 */ /* 0x0005e20008000804 */
[----:B------:R-:W-:Y:S05]  /*02b0*/  BRA `(.L_x_2) ;  /* 0x0000000000107947 */ /* 0x000fea0003800000 */
.L_x_1:
[----:B------:R-:W-:Y:S01]  /*02c0*/  IMAD.MOV.U32 R3, RZ, RZ, -0x1 ;  /* 0xffffffffff037424 */ /* 0x000fe200078e00ff */
[----:B------:R-:W-:-:S04]  /*02d0*/  MOV R2, 0x300 ;  /* 0x0000030000027802 */ /* 0x000fc80000000f00 */
[----:B------:R2:W-:Y:S03]  /*02e0*/  STS [UR4], R3 ;  /* 0x00000003ff007988 */ /* 0x0005e60008000804 */
[----:B-12---:R-:W-:Y:S05]  /*02f0*/  CALL.REL.NOINC `($__internal_1_$__cuda_sm10x_tcgen05_guardrail_trap_phase_invalid_during_alloc) ;  /* 0x0000002400f87944 */ /* 0x006fea0003c00000 */
.L_x_2:
[----:B------:R-:W-:Y:S05]  /*0300*/  WARPSYNC.ALL ;  /* 0x0000000000007948 */ /* 0x000fea0003800000 */
[----:B------:R-:W-:Y:S01]  /*0310*/  NOP ;  /* 0x0000000000007918 */ /* 0x000fe20000000000 */
.L_x_0:
[----:B------:R-:W3:Y:S08]  /*0320*/  S2UR UR4, SR_CgaCtaId ;  /* 0x00000000000479c3 */ /* 0x000ef00000008800 */
[----:B------:R-:W-:Y:S01]  /*0330*/  BAR.SYNC.DEFER_BLOCKING 0x0 ;  /* 0x0000000000007b1d */ /* 0x000fe20000010000 */
[----:B------:R-:W-:-:S05]  /*0340*/  LOP3.LUT R132, R0, 0x7f, RZ, 0xc0, !PT ;  /* 0x0000007f00847812 */ /* 0x000fca00078ec0ff */
[----:B------:R-:W-:Y:S02]  /*0350*/  UMOV UR8, 0x400 ;  /* 0x0000040000087882 */ /* 0x000fe40000000000 */
[----:B------:R-:W4:Y:S08]  /*0360*/  LDC R10, c[0x0][0x3a0] ;  /* 0x0000e800ff0a7b82 */ /* 0x000f300000000800 */
[----:B------:R-:W5:Y:S01]  /*0370*/  S2UR UR15, SR_CTAID.Y ;  /* 0x00000000000f79c3 */ /* 0x000f620000002600 */
[----:B---3--:R-:W-:-:S09]  /*0380*/  ULEA UR8, UR4, UR8, 0x18 ;  /* 0x0000000804087291 */ /* 0x008fd2000f8ec0ff */
[----:B--2---:R-:W2:Y:S01]  /*0390*/  LDS R3, [UR8] ;  /* 0x00000008ff037984 */ /* 0x004ea20008000800 */
[----:B------:R-:W-:Y:S06]  /*03a0*/  BAR.SYNC.DEFER_BLOCKING 0x0 ;  /* 0x0000000000007b1d */ /* 0x000fec0000010000 */
[----:B------:R-:W-:Y:S05]  /*03b0*/  @P2 BRA `(.L_x_5) ;  /* 0x0000000000182947 */ /* 0x000fea0003800000 */
[----:B------:R-:W-:Y:S01]  /*03c0*/  ELECT P0, URZ, PT ;  /* 0x0000000000ff782f */ /* 0x000fe20003800000 */
[----:B------:R-:W-:Y:S01]  /*03d0*/  IMAD.MOV.U32 R2, RZ, RZ, 0x1 ;  /* 0x00000001ff027424 */ /* 0x000fe200078e00ff */
[----:B------:R-:W-:Y:S01]  /*03e0*/  UMOV UR5, 0x40 ;  /* 0x0000004000057882 */ /* 0x000fe20000000000 */
[----:B------:R-:W-:Y:S01]  /*03f0*/  UVIRTCOUNT.DEALLOC.SMPOOL 0x80 ;  /* 0x000000800000784c */ /* 0x000fe20000000000 */
[----:B------:R-:W-:-:S09]  /*0400*/  ULEA UR5, UR4, UR5, 0x18 ;  /* 0x0000000504057291 */ /* 0x000fd2000f8ec0ff */
[----:B------:R3:W-:Y:S03]  /*0410*/  @P0 STS.U8 [UR5], R2 ;  /* 0x00000002ff000988 */ /* 0x0007e60008000005 */
.L_x_5:
[----:B------:R-:W3:Y:S01]  /*0420*/  S2UR UR4, SR_CTAID.Z ;  /* 0x00000000000479c3 */ /* 0x000ee20000002700 */
[----:B------:R-:W5:Y:S01]  /*0430*/  LDCU UR5, c[0x0][0x370] ;  /* 0x00006e00ff0577ac */ /* 0x000f620008000800 */
[----:B------:R-:W-:Y:S01]  /*0440*/  ISETP.GE.U32.AND P0, PT, R132, 0x20, PT ;  /* 0x000000208400780c */ /* 0x000fe20003f06070 */
[----:B----4-:R-:W-:Y:S01]  /*0450*/  VIADD R5, R10, 0xffffffff ;  /* 0xffffffff0a057836 */ /* 0x010fe20000000000 */
[C---:B------:R-:W-:Y:S01]  /*0460*/  ISETP.NE.U32.AND P3, PT, R132.reuse, RZ, PT ;  /* 0x000000ff8400720c */ /* 0x040fe20003f65070 */
[----:B------:R-:W3:Y:S01]  /*0470*/  LDCU UR6, c[0x0][0x374] ;  /* 0x00006e80ff0677ac */ /* 0x000ee20008000800 */
[----:B------:R-:W-:Y:S01]  /*0480*/  LEA R4, R132, UR8, 0x2 ;  /* 0x0000000884047c11 */ /* 0x000fe2000f8e10ff */
[----:B------:R-:W-:Y:S01]  /*0490*/  BSSY.RECONVERGENT B0, `(.L_x_6) ;  /* 0x0000015000007945 */ /* 0x000fe20003800200 */
[----:B------:R-:W5:Y:S01]  /*04a0*/  S2UR UR7, SR_CTAID.X ;  /* 0x00000000000779c3 */ /* 0x000f620000002500 */
[----:B------:R-:W4:Y:S01]  /*04b0*/  LDCU.64 UR20, c[0x0][0x3c0] ;  /* 0x00007800ff1477ac */ /* 0x000f220008000a00 */
[----:B--2---:R-:W-:-:S05]  /*04c0*/  R2UR UR23, R3 ;  /* 0x00000000031772ca */ /* 0x004fca00000e0000 */
[----:B------:R2:W-:Y:S01]  /*04d0*/  @!P0 STS [R4], RZ ;  /* 0x000000ff04008388 */ /* 0x0005e20000000800 */
[----:B------:R-:W1:Y:S01]  /*04e0*/  LDC R6, c[0x0][0x398] ;  /* 0x0000e600ff067b82 */ /* 0x000e620000000800 */
[----:B------:R-:W-:Y:S02]  /*04f0*/  NOP ;  /* 0x0000000000007918 */ /* 0x000fe40000000000 */
[----:B------:R2:W-:Y:S01]  /*0500*/  @!P3 STS [UR8+0x20], R5 ;  /* 0x00002005ff00b988 */ /* 0x0005e20008000808 */
[----:B---3-5:R-:W-:-:S04]  /*0510*/  UIMAD UR4, UR4, UR6, UR15 ;  /* 0x00000006040472a4 */ /* 0x028fc8000f8e020f */
[----:B------:R-:W-:-:S04]  /*0520*/  UIMAD UR4, UR4, UR5, UR7 ;  /* 0x00000005040472a4 */ /* 0x000fc8000f8e0207 */
[----:B------:R-:W-:-:S04]  /*0530*/  UIMAD UR4, UR4, 0x180, URZ ;  /* 0x00000180040478a4 */ /* 0x000fc8000f8e02ff */
[----:B----4-:R-:W-:Y:S01]  /*0540*/  UIADD3 UR24, UP0, UPT, UR4, UR20, URZ ;  /* 0x0000001404187290 */ /* 0x010fe2000ff1e0ff */
[----:B-1----:R-:W-:-:S03]  /*0550*/  VIADD R6, R6, 0xffffffff ;  /* 0xffffffff06067836 */ /* 0x002fc60000000000 */
[----:B------:R-:W-:Y:S01]  /*0560*/  ULEA.HI.X.SX32 UR25, UR4, UR21, 0x1, UP0 ;  /* 0x0000001504197291 */ /* 0x000fe200080f0eff */
[----:B--2---:R-:W-:Y:S11]  /*0570*/  @P3 BRA `(.L_x_7) ;  /* 0x0000000000183947 */ /* 0x004ff60003800000 */
[----:B------:R-:W1:Y:S01]  /*0580*/  LDS R2, [UR8+0x8] ;  /* 0x00000808ff027984 */ /* 0x000e620008000800 */
[----:B------:R-:W2:Y:S01]  /*0590*/  LDC.64 R8, c[0x0][0x380] ;  /* 0x0000e000ff087b82 */ /* 0x000ea20000000a00 */
[----:B------:R-:W-:Y:S02]  /*05a0*/  IMAD.MOV.U32 R3, RZ, RZ, 0x70 ;  /* 0x00000070ff037424 */ /* 0x000fe400078e00ff */
[----:B--2---:R2:W-:Y:S03]  /*05b0*/  STS.64 [UR8], R8 ;  /* 0x00000008ff007988 */ /* 0x0045e60008000a08 */
[----:B-1----:R-:W-:-:S05]  /*05c0*/  LOP3.LUT R2, R2, 0x10, R3, 0xd8, !PT ;  /* 0x0000001002027812 */ /* 0x002fca00078ed803 */
[----:B------:R2:W-:Y:S02]  /*05d0*/  STS [UR8+0x8], R2 ;  /* 0x00000802ff007988 */ /* 0x0005e40008000808 */
.L_x_7:
[----:B------:R-:W-:Y:S05]  /*05e0*/  BSYNC.RECONVERGENT B0 ;  /* 0x0000000000007941 */ /* 0x000fea0003800200 */
.L_x_6:
[----:B------:R-:W-:Y:S04]  /*05f0*/  BSSY.RECONVERGENT B0, `(.L_x_8) ;  /* 0x000000a000007945 */ /* 0x000fe80003800200 */
[----:B------:R-:W-:Y:S05]  /*0600*/  @P3 BRA `(.L_x_9) ;  /* 0x0000000000203947 */ /* 0x000fea0003800000 */
[----:B--2---:R-:W1:Y:S01]  /*0610*/  LDS R2, [UR8+0x34] ;  /* 0x00003408ff027984 */ /* 0x004e620008000800 */
[----:B------:R-:W-:Y:S02]  /*0620*/  IMAD.MOV.U32 R3, RZ, RZ, 0x1f000000 ;  /* 0x1f000000ff037424 */ /* 0x000fe400078e00ff */
[----:B------:R-:W-:Y:S01]  /*0630*/  @!P3 IMAD.MOV.U32 R7, RZ, RZ, 0x3f ;  /* 0x0000003fff07b424 */ /* 0x000fe200078e00ff */
[----:B------:R-:W2:Y:S02]  /*0640*/  @!P3 LDS R8, [UR8+0x38] ;  /* 0x00003808ff08b984 */ /* 0x000ea40008000800 */
[----:B-1----:R-:W-:Y:S02]  /*0650*/  LOP3.LUT R2, R2, 0xff000000, R3, 0xb8, !PT ;  /* 0xff00000002027812 */ /* 0x002fe400078eb803 */
[----:B--2---:R-:W-:-:S03]  /*0660*/  @!P3 LOP3.LUT R3, R8, 0xff, R7, 0xb8, !PT ;  /* 0x000000ff0803b812 */ /* 0x004fc600078eb807 */
[----:B------:R1:W-:Y:S04]  /*0670*/  STS [UR8+0x34], R2 ;  /* 0x00003402ff007988 */ /* 0x0003e80008000808 */
[----:B------:R1:W-:Y:S02]  /*0680*/  @!P3 STS [UR8+0x38], R3 ;  /* 0x00003803ff00b988 */ /* 0x0003e40008000808 */
.L_x_9:
[----:B------:R-:W-:Y:S05]  /*0690*/  BSYNC.RECONVERGENT B0 ;  /* 0x0000000000007941 */ /* 0x000fea0003800200 */
.L_x_8:
[----:B------:R-:W-:Y:S04]  /*06a0*/  BSSY.RECONVERGENT B0, `(.L_x_10) ;  /* 0x000000a000007945 */ /* 0x000fe80003800200 */
[----:B------:R-:W-:Y:S05]  /*06b0*/  @P3 BRA `(.L_x_11) ;  /* 0x0000000000203947 */ /* 0x000fea0003800000 */
[----:B-12---:R-:W1:Y:S01]  /*06c0*/  LDS R2, [UR8+0x1c] ;  /* 0x00001c08ff027984 */ /* 0x006e620008000800 */
[----:B------:R-:W2:Y:S03]  /*06d0*/  LDC.64 R8, c[0x0][0x3a8] ;  /* 0x0000ea00ff087b82 */ /* 0x000ea60000000a00 */
[----:B------:R3:W-:Y:S01]  /*06e0*/  STS [UR8+0x24], R6 ;  /* 0x00002406ff007988 */ /* 0x0007e20008000808 */
[--C-:B--2---:R-:W-:Y:S02]  /*06f0*/  SHF.R.U32.HI R7, RZ, 0x4, R9.reuse ;  /* 0x00000004ff077819 */ /* 0x104fe40000011609 */
[----:B------:R-:W-:-:S05]  /*0700*/  SHF.R.U64 R3, R8, 0x4, R9 ;  /* 0x0000000408037819 */ /* 0x000fca0000001209 */
[----:B------:R3:W-:Y:S01]  /*0710*/  STS [UR8+0xc], R3 ;  /* 0x00000c03ff007988 */ /* 0x0007e20008000808 */
[----:B-1----:R-:W-:-:S05]  /*0720*/  LOP3.LUT R2, R2, 0xf, R7, 0xb8, !PT ;  /* 0x0000000f02027812 */ /* 0x002fca00078eb807 */
[----:B------:R3:W-:Y:S02]  /*0730*/  STS [UR8+0x1c], R2 ;  /* 0x00001c02ff007988 */ /* 0x0007e40008000808 */
.L_x_11:
[----:B------:R-:W-:Y:S05]  /*0740*/  BSYNC.RECONVERGENT B0 ;  /* 0x0000000000007941 */ /* 0x000fea0003800200 */
.L_x_10:
[----:B------:R-:W-:Y:S04]  /*0750*/  BSSY.RECONVERGENT B1, `(.L_x_12) ;  /* 0x000001d000017945 */ /* 0x000fe80003800200 */
[----:B------:R-:W-:Y:S04]  /*0760*/  BSSY.RELIABLE B0, `(.L_x_13) ;  /* 0x0000018000007945 */ /* 0x000fe80003800100 */
[----:B------:R-:W-:Y:S05]  /*0770*/  @P3 BRA `(.L_x_14) ;  /* 0x00000000001c3947 */ /* 0x000fea0003800000 */
[----:B-123--:R-:W1:Y:S02]  /*0780*/  LDS R2, [UR8+0x34] ;  /* 0x00003408ff027984 */ /* 0x00ee640008000800 */
[----:B-1----:R-:W-:-:S05]  /*0790*/  LOP3.LUT R2, R2, 0x7, RZ, 0xb8, !PT ;  /* 0x0000000702027812 */ /* 0x002fca00078eb8ff */
[----:B------:R1:W-:Y:S01]  /*07a0*/  STS [UR8+0x34], R2 ;  /* 0x00003402ff007988 */ /* 0x0003e20008000808 */
[----:B------:R-:W-:Y:S05]  /*07b0*/  @P3 BRA `(.L_x_15) ;  /* 0x00000000001c3947 */ /* 0x000fea0003800000 */
[----:B-1----:R-:W1:Y:S02]  /*07c0*/  LDS R2, [UR8+0x34] ;  /* 0x00003408ff027984 */ /* 0x002e640008000800 */
[----:B-1----:R-:W-:-:S05]  /*07d0*/  LOP3.LUT R2, R2, 0x38, RZ, 0xb8, !PT ;  /* 0x0000003802027812 */ /* 0x002fca00078eb8ff */
[----:B------:R4:W-:Y:S02]  /*07e0*/  STS [UR8+0x34], R2 ;  /* 0x00003402ff007988 */ /* 0x0009e40008000808 */
.L_x_14:
[----:B------:R-:W-:Y:S05]  /*07f0*/  @P3 BRA `(.L_x_16) ;  /* 0x00000000001c3947 */ /* 0x000fea0003800000 */
[----:B-1234-:R-:W1:Y:S02]  /*0800*/  LDS R2, [UR8+0x8] ;  /* 0x00000808ff027984 */ /* 0x01ee640008000800 */
[----:B-1----:R-:W-:-:S05]  /*0810*/  LOP3.LUT R2, R2, 0x780, RZ, 0xb8, !PT ;  /* 0x0000078002027812 */ /* 0x002fca00078eb8ff */
[----:B------:R2:W-:Y:S02]  /*0820*/  STS [UR8+0x8], R2 ;  /* 0x00000802ff007988 */ /* 0x0005e40008000808 */
.L_x_15:
[----:B------:R-:W-:Y:S05]  /*0830*/  @P3 BRA `(.L_x_17) ;  /* 0x0000000000283947 */ /* 0x000fea0003800000 */
[----:B-12---:R-:W1:Y:S02]  /*0840*/  LDS R2, [UR8+0x8] ;  /* 0x00000808ff027984 */ /* 0x006e640008000800 */
[----:B-1----:R-:W-:-:S05]  /*0850*/  LOP3.LUT R2, R2, 0x1800, RZ, 0xb8, !PT ;  /* 0x0000180002027812 */ /* 0x002fca00078eb8ff */
[----:B------:R5:W-:Y:S02]  /*0860*/  STS [UR8+0x8], R2 ;  /* 0x00000802ff007988 */ /* 0x000be40008000808 */
.L_x_16:
[----:B------:R-:W-:Y:S05]  /*0870*/  @P3 BREAK.RELIABLE B0 ;  /* 0x0000000000003942 */ /* 0x000fea0003800100 */
[----:B------:R-:W-:Y:S05]  /*0880*/  @P3 BRA `(.L_x_18) ;  /* 0x0000000000243947 */ /* 0x000fea0003800000 */
[----:B-1-3--:R-:W1:Y:S01]  /*0890*/  LDS R3, [UR8+0x8] ;  /* 0x00000808ff037984 */ /* 0x00ae620008000800 */
[----:B--2-45:R-:W-:-:S05]  /*08a0*/  IMAD.MOV.U32 R2, RZ, RZ, 0x6000 ;  /* 0x00006000ff027424 */ /* 0x034fca00078e00ff */
[----:B-1----:R-:W-:-:S04]  /*08b0*/  LOP3.LUT R2, R3, 0x2000, R2, 0xd8, !PT ;  /* 0x0000200003027812 */ /* 0x002fc800078ed802 */
[----:B------:R-:W-:-:S05]  /*08c0*/  LOP3.LUT R2, R2, 0x400000, RZ, 0xb8, !PT ;  /* 0x0040000002027812 */ /* 0x000fca00078eb8ff */
[----:B------:R3:W-:Y:S02]  /*08d0*/  STS [UR8+0x8], R2 ;  /* 0x00000802ff007988 */ /* 0x0007e40008000808 */
.L_x_17:
[----:B------:R-:W-:Y:S05]  /*08e0*/  BSYNC.RELIABLE B0 ;  /* 0x0000000000007941 */ /* 0x000fea0003800100 */
.L_x_13:
[----:B-123--:R-:W1:Y:S02]  /*08f0*/  @!P3 LDS R2, [UR8+0x8] ;  /* 0x00000808ff02b984 */ /* 0x00ee640008000800 */
[----:B-1----:R-:W-:-:S05]  /*0900*/  @!P3 LOP3.LUT R2, R2, 0x8000, RZ, 0xb8, !PT ;  /* 0x000080000202b812 */ /* 0x002fca00078eb8ff */
[----:B------:R1:W-:Y:S02]  /*0910*/  @!P3 STS [UR8+0x8], R2 ;  /* 0x00000802ff00b988 */ /* 0x0003e40008000808 */
.L_x_18:
[----:B------:R-:W-:Y:S05]  /*0920*/  BSYNC.RECONVERGENT B1 ;  /* 0x0000000000017941 */ /* 0x000fea0003800200 */
.L_x_12:
[----:B------:R-:W-:Y:S05]  /*0930*/  WARPSYNC.ALL ;  /* 0x0000000000007948 */ /* 0x000fea0003800000 */
[----:B------:R-:W-:Y:S01]  /*0940*/  NOP ;  /* 0x0000000000007918 */ /* 0x000fe20000000000 */
[----:B------:R-:W-:Y:S05]  /*0950*/  @P0 BRA `(.L_x_19) ;  /* 0x0000000000300947 */ /* 0x000fea0003800000 */
[----:B-12345:R-:W1:Y:S01]  /*0960*/  S2R R2, SR_LANEID ;  /* 0x0000000000027919 */ /* 0x03ee620000000000 */
[----:B------:R-:W-:Y:S05]  /*0970*/  WARPSYNC.ALL ;  /* 0x0000000000007948 */ /* 0x000fea0003800000 */
[----:B------:R-:W-:Y:S01]  /*0980*/  NOP ;  /* 0x0000000000007918 */ /* 0x000fe20000000000 */
[----:B-1----:R-:W-:-:S05]  /*0990*/  IMAD.SHL.U32 R7, R2, 0x4, RZ ;  /* 0x0000000402077824 */ /* 0x002fca00078e00ff */
[----:B------:R-:W1:Y:S01]  /*09a0*/  LDS R9, [R7+UR8] ;  /* 0x0000000807097984 */ /* 0x000e620008000800 */
[----:B------:R-:W-:-:S05]  /*09b0*/  IADD3 R2, P1, PT, R7, UR24, RZ ;  /* 0x0000001807027c10 */ /* 0x000fca000ff3e0ff */
[----:B------:R-:W-:-:S05]  /*09c0*/  IMAD.X R3, RZ, RZ, UR25, P1 ;  /* 0x00000019ff037e24 */ /* 0x000fca00088e06ff */
[----:B-1----:R1:W2:Y:S01]  /*09d0*/  ATOMG.E.EXCH.STRONG.GPU PT, RZ, [R2], R9 ;  /* 0x0000000902ff73a8 */ /* 0x0022a200041ee100 */
[----:B------:R-:W-:-:S04]  /*09e0*/  DEPBAR {5,4,3,2,1,0} ;  /* 0x0000003f0000791a */ /* 0x000fc80000000000 */
[----:B------:R-:W3:Y:S02]  /*09f0*/  CCTL.E.C.LDCU.IV.DEEP [UR24] ;  /* 0x0000000018007540 */ /* 0x000ee40009c08000 */
[----:B---3--:R1:W-:Y:S01]  /*0a00*/  UTMACCTL.IV [UR24] ;  /* 0x00000000180079b9 */ /* 0x0083e20008000000 */
[----:B------:R-:W-:Y:S01]  /*0a10*/  NOP ;  /* 0x0000000000007918 */ /* 0x000fe20000000000 */
.L_x_19:
[----:B------:R-:W-:Y:S05]  /*0a20*/  @P0 BRA `(.L_x_20) ;  /* 0x00000000000c0947 */ /* 0x000fea0003800000 */
[----:B------:R0:W-:Y:S01]  /*0a30*/  UTMACMDFLUSH ;  /* 0x00000000000079b7 */ /* 0x0001e20000000000 */
[----:B------:R-:W-:Y:S05]  /*0a40*/  @P0 BRA `(.L_x_20) ;  /* 0x0000000000040947 */ /* 0x000fea0003800000 */
[----:B------:R-:W-:-:S04]  /*0a50*/  DEPBAR.LE SB0, 0x0 ;  /* 0x000080000000791a */ /* 0x000fc80000000000 */
.L_x_20:
[----:B------:R-:W-:Y:S05]  /*0a60*/  WARPSYNC.ALL ;  /* 0x0000000000007948 */ /* 0x000fea0003800000 */
[----:B------:R-:W-:Y:S01]  /*0a70*/  NOP ;  /* 0x0000000000007918 */ /* 0x000fe20000000000 */
[----:B--2---:R-:W-:Y:S06]  /*0a80*/  BAR.SYNC.DEFER_BLOCKING 0x0 ;  /* 0x0000000000007b1d */ /* 0x004fec0000010000 */
[----:B------:R-:W-:Y:S02]  /*0a90*/  BSSY.RECONVERGENT B1, `(.L_x_21) ;  /* 0x000000b000017945 */ /* 0x000fe40003800200 */
[----:B------:R-:W-:Y:S06]  /*0aa0*/  BAR.SYNC.DEFER_BLOCKING 0x0 ;  /* 0x0000000000007b1d */ /* 0x000fec0000010000 */
[----:B------:R2:W-:Y:S01]  /*0ab0*/  @!P0 STS [R4], RZ ;  /* 0x000000ff04008388 */ /* 0x0005e20000000800 */
[----:B------:R-:W-:Y:S01]  /*0ac0*/  NOP ;  /* 0x0000000000007918 */ /* 0x000fe20000000000 */
[----:B------:R-:W-:Y:S05]  /*0ad0*/  @P3 BRA `(.L_x_22) ;  /* 0x0000000000183947 */ /* 0x000fea0003800000 */
[----:B-1-345:R-:W1:Y:S01]  /*0ae0*/  LDS R2, [UR8+0x8] ;  /* 0x00000808ff027984 */ /* 0x03ae620008000800 */
[----:B------:R-:W3:Y:S01]  /*0af0*/  LDC.64 R8, c[0x0][0x388] ;  /* 0x0000e200ff087b82 */ /* 0x000ee20000000a00 */
[----:B------:R-:W-:Y:S02]  /*0b00*/  IMAD.MOV.U32 R3, RZ, RZ, 0x70 ;  /* 0x00000070ff037424 */ /* 0x000fe400078e00ff */
[----:B---3--:R3:W-:Y:S03]  /*0b10*/  STS.64 [UR8], R8 ;  /* 0x00000008ff007988 */ /* 0x0087e60008000a08 */
[----:B-1----:R-:W-:-:S05]  /*0b20*/  LOP3.LUT R2, R2, 0x10, R3, 0xd8, !PT ;  /* 0x0000001002027812 */ /* 0x002fca00078ed803 */
[----:B------:R3:W-:Y:S02]  /*0b30*/  STS [UR8+0x8], R2 ;  /* 0x00000802ff007988 */ /* 0x0007e40008000808 */
.L_x_22:
[----:B-1----:R-:W-:Y:S05]  /*0b40*/  BSYNC.RECONVERGENT B1 ;  /* 0x0000000000017941 */ /* 0x002fea0003800200 */
.L_x_21:
[----:B------:R-:W-:Y:S04]  /*0b50*/  BSSY.RECONVERGENT B2, `(.L_x_23) ;  /* 0x000000f000027945 */ /* 0x000fe80003800200 */
[----:B------:R-:W-:Y:S04]  /*0b60*/  BSSY.RELIABLE B1, `(.L_x_24) ;  /* 0x000000c000017945 */ /* 0x000fe80003800100 */
[----:B------:R-:W-:Y:S05]  /*0b70*/  @P3 BRA `(.L_x_25) ;  /* 0x0000000000283947 */ /* 0x000fea0003800000 */
[----:B---345:R-:W1:Y:S01]  /*0b80*/  LDS R2, [UR8+0x34] ;  /* 0x00003408ff027984 */ /* 0x038e620008000800 */
[----:B------:R-:W-:Y:S01]  /*0b90*/  IMAD.MOV.U32 R3, RZ, RZ, 0x1f000000 ;  /* 0x1f000000ff037424 */ /* 0x000fe200078e00ff */
[----:B------:R-:W-:Y:S05]  /*0ba0*/  @P3 BREAK.RELIABLE B1 ;  /* 0x0000000000013942 */ /* 0x000fea0003800100 */
[----:B-1----:R-:W-:-:S05]  /*0bb0*/  LOP3.LUT R2, R2, 0xff000000, R3, 0xb8, !PT ;  /* 0xff00000002027812 */ /* 0x002fca00078eb803 */
[----:B------:R1:W-:Y:S01]  /*0bc0*/  STS [UR8+0x34], R2 ;  /* 0x00003402ff007988 */ /* 0x0003e20008000808 */
[----:B------:R-:W-:Y:S05]  /*0bd0*/  @P3 BRA `(.L_x_26) ;  /* 0x0000000000183947 */ /* 0x000fea0003800000 */
[----:B-1----:R-:W1:Y:S01]  /*0be0*/  LDS R2, [UR8+0x38] ;  /* 0x00003808ff027984 */ /* 0x002e620008000800 */
[----:B------:R-:W-:-:S05]  /*0bf0*/  IMAD.MOV.U32 R3, RZ, RZ, 0xff ;  /* 0x000000ffff037424 */ /* 0x000fca00078e00ff */
[----:B-1----:R-:W-:-:S05]  /*0c00*/  LOP3.LUT R2, R2, 0xff, R3, 0xb8, !PT ;  /* 0x000000ff02027812 */ /* 0x002fca00078eb803 */
[----:B------:R1:W-:Y:S02]  /*0c10*/  STS [UR8+0x38], R2 ;  /* 0x00003802ff007988 */ /* 0x0003e40008000808 */
.L_x_25:
[----:B------:R-:W-:Y:S05]  /*0c20*/  BSYNC.RELIABLE B1 ;  /* 0x0000000000017941 */ /* 0x000fea0003800100 */
.L_x_24:
[----:B------:R1:W-:Y:S02]  /*0c30*/  @!P3 STS [UR8+0x20], R5 ;  /* 0x00002005ff00b988 */ /* 0x0003e40008000808 */
.L_x_26:
[----:B------:R-:W-:Y:S05]  /*0c40*/  BSYNC.RECONVERGENT B2 ;  /* 0x0000000000027941 */ /* 0x000fea0003800200 */
.L_x_23:
[----:B------:R-:W-:Y:S05]  /*0c50*/  WARPSYNC.ALL ;  /* 0x0000000000007948 */ /* 0x000fea0003800000 */
[----:B------:R-:W-:Y:S01]  /*0c60*/  NOP ;  /* 0x0000000000007918 */ /* 0x000fe20000000000 */
[----:B-1----:R-:W1:Y:S01]  /*0c70*/  LDC R5, c[0x0][0x39c] ;  /* 0x0000e700ff057b82 */ /* 0x002e620000000800 */
[----:B------:R-:W-:Y:S01]  /*0c80*/  BSSY.RECONVERGENT B2, `(.L_x_27) ;  /* 0x000000b000027945 */ /* 0x000fe20003800200 */
[----:B-1----:R-:W-:-:S03]  /*0c90*/  VIADD R5, R5, 0xffffffff ;  /* 0xffffffff05057836 */ /* 0x002fc60000000000 */
[----:B------:R-:W-:Y:S05]  /*0ca0*/  @P3 BRA `(.L_x_28) ;  /* 0x0000000000203947 */ /* 0x000fea0003800000 */
[----:B---345:R-:W1:Y:S01]  /*0cb0*/  LDS R2, [UR8+0x1c] ;  /* 0x00001c08ff027984 */ /* 0x038e620008000800 */
[----:B------:R-:W3:Y:S03]  /*0cc0*/  LDC.64 R8, c[0x0][0x3b0] ;  /* 0x0000ec00ff087b82 */ /* 0x000ee60000000a00 */
[----:B------:R4:W-:Y:S01]  /*0cd0*/  STS [UR8+0x24], R5 ;  /* 0x00002405ff007988 */ /* 0x0009e20008000808 */
[--C-:B---3--:R-:W-:Y:S02]  /*0ce0*/  SHF.R.U32.HI R7, RZ, 0x4, R9.reuse ;  /* 0x00000004ff077819 */ /* 0x108fe40000011609 */
[----:B------:R-:W-:-:S05]  /*0cf0*/  SHF.R.U64 R3, R8, 0x4, R9 ;  /* 0x0000000408037819 */ /* 0x000fca0000001209 */
[----:B------:R4:W-:Y:S01]  /*0d00*/  STS [UR8+0xc], R3 ;  /* 0x00000c03ff007988 */ /* 0x0009e20008000808 */
[----:B-1----:R-:W-:-:S05]  /*0d10*/  LOP3.LUT R2, R2, 0xf, R7, 0xb8, !PT ;  /* 0x0000000f02027812 */ /* 0x002fca00078eb807 */
[----:B------:R4:W-:Y:S02]  /*0d20*/  STS [UR8+0x1c], R2 ;  /* 0x00001c02ff007988 */ /* 0x0009e40008000808 */
.L_x_28:
[----:B------:R-:W-:Y:S05]  /*0d30*/  BSYNC.RECONVERGENT B2 ;  /* 0x0000000000027941 */ /* 0x000fea0003800200 */
.L_x_27:
[----:B------:R-:W-:Y:S04]  /*0d40*/  BSSY.RECONVERGENT B3, `(.L_x_29) ;  /* 0x000001d000037945 */ /* 0x000fe80003800200 */
[----:B------:R-:W-:Y:S04]  /*0d50*/  BSSY.RELIABLE B2, `(.L_x_30) ;  /* 0x0000018000027945 */ /* 0x000fe80003800100 */
[----:B------:R-:W-:Y:S05]  /*0d60*/  @P3 BRA `(.L_x_31) ;  /* 0x00000000001c3947 */ /* 0x000fea0003800000 */
[----:B---345:R-:W1:Y:S02]  /*0d70*/  LDS R2, [UR8+0x34] ;  /* 0x00003408ff027984 */ /* 0x038e640008000800 */
[----:B-1----:R-:W-:-:S05]  /*0d80*/  LOP3.LUT R2, R2, 0x7, RZ, 0xb8, !PT ;  /* 0x0000000702027812 */ /* 0x002fca00078eb8ff */
[----:B------:R1:W-:Y:S01]  /*0d90*/  STS [UR8+0x34], R2 ;  /* 0x00003402ff007988 */ /* 0x0003e20008000808 */
[----:B------:R-:W-:Y:S05]  /*0da0*/  @P3 BRA `(.L_x_32) ;  /* 0x00000000001c3947 */ /* 0x000fea0003800000 */
[----:B-1----:R-:W1:Y:S02]  /*0db0*/  LDS R2, [UR8+0x34] ;  /* 0x00003408ff027984 */ /* 0x002e640008000800 */
[----:B-1----:R-:W-:-:S05]  /*0dc0*/  LOP3.LUT R2, R2, 0x38, RZ, 0xb8, !PT ;  /* 0x0000003802027812 */ /* 0x002fca00078eb8ff */
[----:B------:R1:W-:Y:S02]  /*0dd0*/  STS [UR8+0x34], R2 ;  /* 0x00003402ff007988 */ /* 0x0003e40008000808 */
.L_x_31:
[----:B------:R-:W-:Y:S05]  /*0de0*/  @P3 BRA `(.L_x_33) ;  /* 0x00000000001c3947 */ /* 0x000fea0003800000 */
[----:B-1-345:R-:W1:Y:S02]  /*0df0*/  LDS R2, [UR8+0x8] ;  /* 0x00000808ff027984 */ /* 0x03ae640008000800 */
[----:B-1----:R-:W-:-:S05]  /*0e00*/  LOP3.LUT R2, R2, 0x780, RZ, 0xb8, !PT ;  /* 0x0000078002027812 */ /* 0x002fca00078eb8ff */
[----:B------:R3:W-:Y:S02]  /*0e10*/  STS [UR8+0x8], R2 ;  /* 0x00000802ff007988 */ /* 0x0007e40008000808 */
.L_x_32:
[----:B------:R-:W-:Y:S05]  /*0e20*/  @P3 BRA `(.L_x_34) ;  /* 0x0000000000283947 */ /* 0x000fea0003800000 */
[----:B-1-3--:R-:W1:Y:S02]  /*0e30*/  LDS R2, [UR8+0x8] ;  /* 0x00000808ff027984 */ /* 0x00ae640008000800 */
[----:B-1----:R-:W-:-:S05]  /*0e40*/  LOP3.LUT R2, R2, 0x1800, RZ, 0xb8, !PT ;  /* 0x0000180002027812 */ /* 0x002fca00078eb8ff */
[----:B------:R1:W-:Y:S02]  /*0e50*/  STS [UR8+0x8], R2 ;  /* 0x00000802ff007988 */ /* 0x0003e40008000808 */
.L_x_33:
[----:B------:R-:W-:Y:S05]  /*0e60*/  @P3 BREAK.RELIABLE B2 ;  /* 0x0000000000023942 */ /* 0x000fea0003800100 */
[----:B------:R-:W-:Y:S05]  /*0e70*/  @P3 BRA `(.L_x_35) ;  /* 0x0000000000243947 */ /* 0x000fea0003800000 */
[----:B-1-345:R-:W1:Y:S01]  /*0e80*/  LDS R2, [UR8+0x8] ;  /* 0x00000808ff027984 */ /* 0x03ae620008000800 */
[----:B------:R-:W-:-:S05]  /*0e90*/  IMAD.MOV.U32 R3, RZ, RZ, 0x6000 ;  /* 0x00006000ff037424 */ /* 0x000fca00078e00ff */
[----:B-1----:R-:W-:-:S04]  /*0ea0*/  LOP3.LUT R2, R2, 0x2000, R3, 0xd8, !PT ;  /* 0x0000200002027812 */ /* 0x002fc800078ed803 */
[----:B------:R-:W-:-:S05]  /*0eb0*/  LOP3.LUT R2, R2, 0x400000, RZ, 0xb8, !PT ;  /* 0x0040000002027812 */ /* 0x000fca00078eb8ff */
[----:B------:R4:W-:Y:S02]  /*0ec0*/  STS [UR8+0x8], R2 ;  /* 0x00000802ff007988 */ /* 0x0009e40008000808 */
.L_x_34:
[----:B------:R-:W-:Y:S05]  /*0ed0*/  BSYNC.RELIABLE B2 ;  /* 0x0000000000027941 */ /* 0x000fea0003800100 */
.L_x_30:
[----:B-1-34-:R-:W1:Y:S02]  /*0ee0*/  @!P3 LDS R2, [UR8+0x8] ;  /* 0x00000808ff02b984 */ /* 0x01ae640008000800 */
[----:B-1----:R-:W-:-:S05]  /*0ef0*/  @!P3 LOP3.LUT R2, R2, 0x8000, RZ, 0xb8, !PT ;  /* 0x000080000202b812 */ /* 0x002fca00078eb8ff */
[----:B------:R1:W-:Y:S02]  /*0f00*/  @!P3 STS [UR8+0x8], R2 ;  /* 0x00000802ff00b988 */ /* 0x0003e40008000808 */
.L_x_35:
[----:B------:R-:W-:Y:S05]  /*0f10*/  BSYNC.RECONVERGENT B3 ;  /* 0x0000000000037941 */ /* 0x000fea0003800200 */
.L_x_29:
[----:B------:R-:W-:Y:S05]  /*0f20*/  WARPSYNC.ALL ;  /* 0x0000000000007948 */ /* 0x000fea0003800000 */
[----:B------:R-:W-:Y:S01]  /*0f30*/  NOP ;  /* 0x0000000000007918 */ /* 0x000fe20000000000 */
[----:B------:R-:W-:-:S04]  /*0f40*/  UIADD3 UR5, UPT, UPT, UR4, 0x80, URZ ;  /* 0x0000008004057890 */ /* 0x000fc8000fffe0ff */
[----:B------:R-:W-:-:S04]  /*0f50*/  UIADD3 UR26, UP0, UPT, UR5, UR20, URZ ;  /* 0x00000014051a7290 */ /* 0x000fc8000ff1e0ff */
[----:B------:R-:W-:Y:S01]  /*0f60*/  ULEA.HI.X.SX32 UR27, UR5, UR21, 0x1, UP0 ;  /* 0x00000015051b7291 */ /* 0x000fe200080f0eff */
[----:B------:R-:W-:Y:S11]  /*0f70*/  @P0 BRA `(.L_x_36) ;  /* 0x0000000000300947 */ /* 0x000ff60003800000 */
[----:B-1-345:R-:W1:Y:S01]  /*0f80*/  S2R R2, SR_LANEID ;  /* 0x0000000000027919 */ /* 0x03ae620000000000 */
[----:B------:R-:W-:Y:S05]  /*0f90*/  WARPSYNC.ALL ;  /* 0x0000000000007948 */ /* 0x000fea0003800000 */
[----:B------:R-:W-:Y:S01]  /*0fa0*/  NOP ;  /* 0x0000000000007918 */ /* 0x000fe20000000000 */
[----:B-1----:R-:W-:-:S05]  /*0fb0*/  IMAD.SHL.U32 R8, R2, 0x4, RZ ;  /* 0x0000000402087824 */ /* 0x002fca00078e00ff */
[----:B------:R-:W1:Y:S01]  /*0fc0*/  LDS R7, [R8+UR8] ;  /* 0x0000000808077984 */ /* 0x000e620008000800 */
[----:B------:R-:W-:-:S05]  /*0fd0*/  IADD3 R2, P1, PT, R8, UR26, RZ ;  /* 0x0000001a08027c10 */ /* 0x000fca000ff3e0ff */
[----:B------:R-:W-:-:S05]  /*0fe0*/  IMAD.X R3, RZ, RZ, UR27, P1 ;  /* 0x0000001bff037e24 */ /* 0x000fca00088e06ff */
[----:B-1----:R1:W3:Y:S01]  /*0ff0*/  ATOMG.E.EXCH.STRONG.GPU PT, RZ, [R2], R7 ;  /* 0x0000000702ff73a8 */ /* 0x0022e200041ee100 */
[----:B------:R-:W-:-:S04]  /*1000*/  DEPBAR {5,4,3,2,1,0} ;  /* 0x0000003f0000791a */ /* 0x000fc80000000000 */
[----:B------:R-:W4:Y:S02]  /*1010*/  CCTL.E.C.LDCU.IV.DEEP [UR26] ;  /* 0x000000001a007540 */ /* 0x000f240009c08000 */
[----:B----4-:R1:W-:Y:S01]  /*1020*/  UTMACCTL.IV [UR26] ;  /* 0x000000001a0079b9 */ /* 0x0103e20008000000 */
[----:B------:R-:W-:Y:S01]  /*1030*/  NOP ;  /* 0x0000000000007918 */ /* 0x000fe20000000000 */
.L_x_36:
[----:B------:R-:W-:Y:S05]  /*1040*/  @P0 BRA `(.L_x_37) ;  /* 0x00000000000c0947 */ /* 0x000fea0003800000 */
[----:B------:R0:W-:Y:S01]  /*1050*/  UTMACMDFLUSH ;  /* 0x00000000000079b7 */ /* 0x0001e20000000000 */
[----:B------:R-:W-:Y:S05]  /*1060*/  @P0 BRA `(.L_x_37) ;  /* 0x0000000000040947 */ /* 0x000fea0003800000 */
[----:B------:R-:W-:-:S04]  /*1070*/  DEPBAR.LE SB0, 0x0 ;  /* 0x000080000000791a */ /* 0x000fc80000000000 */
.L_x_37:
[----:B------:R-:W-:Y:S05]  /*1080*/  WARPSYNC.ALL ;  /* 0x0000000000007948 */ /* 0x000fea0003800000 */
[----:B------:R-:W-:Y:S01]  /*1090*/  NOP ;  /* 0x0000000000007918 */ /* 0x000fe20000000000 */
[----:B---3--:R-:W-:Y:S06]  /*10a0*/  BAR.SYNC.DEFER_BLOCKING 0x0 ;  /* 0x0000000000007b1d */ /* 0x008fec0000010000 */
[----:B------:R-:W-:Y:S02]  /*10b0*/  BSSY.RECONVERGENT B3, `(.L_x_38) ;  /* 0x000000b000037945 */ /* 0x000fe40003800200 */
[----:B------:R-:W-:Y:S06]  /*10c0*/  BAR.SYNC.DEFER_BLOCKING 0x0 ;  /* 0x0000000000007b1d */ /* 0x000fec0000010000 */
[----:B------:R3:W-:Y:S01]  /*10d0*/  @!P0 STS [R4], RZ ;  /* 0x000000ff04008388 */ /* 0x0007e20000000800 */
[----:B------:R-:W-:Y:S01]  /*10e0*/  NOP ;  /* 0x0000000000007918 */ /* 0x000fe20000000000 */
[----:B------:R-:W-:Y:S05]  /*10f0*/  @P3 BRA `(.L_x_39) ;  /* 0x0000000000183947 */ /* 0x000fea0003800000 */
[----:B-1--45:R-:W1:Y:S01]  /*1100*/  LDS R2, [UR8+0x8] ;  /* 0x00000808ff027984 */ /* 0x032e620008000800 */
[----:B------:R-:W4:Y:S01]  /*1110*/  LDC.64 R8, c[0x0][0x390] ;  /* 0x0000e400ff087b82 */ /* 0x000f220000000a00 */
[----:B------:R-:W-:Y:S02]  /*1120*/  IMAD.MOV.U32 R3, RZ, RZ, 0x70 ;  /* 0x00000070ff037424 */ /* 0x000fe400078e00ff */
[----:B----4-:R4:W-:Y:S03]  /*1130*/  STS.64 [UR8], R8 ;  /* 0x00000008ff007988 */ /* 0x0109e60008000a08 */
[----:B-1----:R-:W-:-:S05]  /*1140*/  LOP3.LUT R2, R2, 0x10, R3, 0xd8, !PT ;  /* 0x0000001002027812 */ /* 0x002fca00078ed803 */
[----:B------:R4:W-:Y:S02]  /*1150*/  STS [UR8+0x8], R2 ;  /* 0x00000802ff007988 */ /* 0x0009e40008000808 */
.L_x_39:
[----:B-1----:R-:W-:Y:S05]  /*1160*/  BSYNC.RECONVERGENT B3 ;  /* 0x0000000000037941 */ /* 0x002fea0003800200 */
.L_x_38:
[----:B------:R-:W-:Y:S04]  /*1170*/  BSSY.RECONVERGENT B4, `(.L_x_40) ;  /* 0x0000033000047945 */ /* 0x000fe80003800200 */
[----:B------:R-:W-:Y:S04]  /*1180*/  BSSY.RELIABLE B3, `(.L_x_41) ;  /* 0x000002e000037945 */ /* 0x000fe80003800100 */
[----:B------:R-:W-:Y:S05]  /*1190*/  @P3 BRA `(.L_x_42) ;  /* 0x0000000000243947 */ /* 0x000fea0003800000 */
[----:B----45:R-:W1:Y:S01]  /*11a0*/  LDS R2, [UR8+0x34] ;  /* 0x00003408ff027984 */ /* 0x030e620008000800 */
[----:B------:R-:W-:-:S05]  /*11b0*/  IMAD.MOV.U32 R3, RZ, RZ, 0x7f000000 ;  /* 0x7f000000ff037424 */ /* 0x000fca00078e00ff */
[----:B-1----:R-:W-:-:S05]  /*11c0*/  LOP3.LUT R2, R2, 0xff000000, R3, 0xb8, !PT ;  /* 0xff00000002027812 */ /* 0x002fca00078eb803 */
[----:B------:R1:W-:Y:S01]  /*11d0*/  STS [UR8+0x34], R2 ;  /* 0x00003402ff007988 */ /* 0x0003e20008000808 */
[----:B------:R-:W-:Y:S05]  /*11e0*/  @P3 BRA `(.L_x_43) ;  /* 0x0000000000183947 */ /* 0x000fea0003800000 */
[----:B-1----:R-:W1:Y:S01]  /*11f0*/  LDS R2, [UR8+0x38] ;  /* 0x00003808ff027984 */ /* 0x002e620008000800 */
[----:B------:R-:W-:-:S05]  /*1200*/  IMAD.MOV.U32 R3, RZ, RZ, 0x3f ;  /* 0x0000003fff037424 */ /* 0x000fca00078e00ff */
[----:B-1----:R-:W-:-:S05]  /*1210*/  LOP3.LUT R2, R2, 0xff, R3, 0xb8, !PT ;  /* 0x000000ff02027812 */ /* 0x002fca00078eb803 */
[----:B------:R1:W-:Y:S02]  /*1220*/  STS [UR8+0x38], R2 ;  /* 0x00003802ff007988 */ /* 0x0003e40008000808 */
.L_x_42:
[----:B------:R-:W-:Y:S05]  /*1230*/  @P3 BRA `(.L_x_44) ;  /* 0x00000000000c3947 */ /* 0x000fea0003800000 */
[----:B------:R1:W-:Y:S02]  /*1240*/  STS [UR8+0x20], R5 ;  /* 0x00002005ff007988 */ /* 0x0003e40008000808 */
.L_x_43:
[----:B------:R-:W-:Y:S05]  /*1250*/  @P3 BRA `(.L_x_45) ;  /* 0x0000000000243947 */ /* 0x000fea0003800000 */
[----:B------:R1:W-:Y:S02]  /*1260*/  STS [UR8+0x24], R6 ;  /* 0x00002406ff007988 */ /* 0x0003e40008000808 */
.L_x_44:
[----:B------:R-:W-:Y:S05]  /*1270*/  @P3 BRA `(.L_x_46) ;  /* 0x00000000002c3947 */ /* 0x000fea0003800000 */
[----:B-1--45:R-:W1:Y:S01]  /*1280*/  LDS R2, [UR8+0x1c] ;  /* 0x00001c08ff027984 */ /* 0x032e620008000800 */
[----:B------:R-:W4:Y:S02]  /*1290*/  LDC.64 R6, c[0x0][0x3b8] ;  /* 0x0000ee00ff067b82 */ /* 0x000f240000000a00 */
[--C-:B----4-:R-:W-:Y:S02]  /*12a0*/  SHF.R.U32.HI R5, RZ, 0x4, R7.reuse ;  /* 0x00000004ff057819 */ /* 0x110fe40000011607 */
[----:B------:R-:W-:-:S05]  /*12b0*/  SHF.R.U64 R3, R6, 0x4, R7 ;  /* 0x0000000406037819 */ /* 0x000fca0000001207 */
[----:B------:R4:W-:Y:S01]  /*12c0*/  STS [UR8+0xc], R3 ;  /* 0x00000c03ff007988 */ /* 0x0009e20008000808 */
[----:B-1----:R-:W-:-:S05]  /*12d0*/  LOP3.LUT R2, R2, 0xf, R5, 0xb8, !PT ;  /* 0x0000000f02027812 */ /* 0x002fca00078eb805 */
[----:B------:R4:W-:Y:S02]  /*12e0*/  STS [UR8+0x1c], R2 ;  /* 0x00001c02ff007988 */ /* 0x0009e40008000808 */
.L_x_45:
[----:B------:R-:W-:Y:S05]  /*12f0*/  @P3 BRA `(.L_x_47) ;  /* 0x00000000001c3947 */ /* 0x000fea0003800000 */
[----:B-1--45:R-:W1:Y:S02]  /*1300*/  LDS R2, [UR8+0x34] ;  /* 0x00003408ff027984 */ /* 0x032e640008000800 */
[----:B-1----:R-:W-:-:S05]  /*1310*/  LOP3.LUT R2, R2, 0x7, RZ, 0xb8, !PT ;  /* 0x0000000702027812 */ /* 0x002fca00078eb8ff */
[----:B------:R1:W-:Y:S02]  /*1320*/  STS [UR8+0x34], R2 ;  /* 0x00003402ff007988 */ /* 0x0003e40008000808 */
.L_x_46:
[----:B------:R-:W-:Y:S05]  /*1330*/  @P3 BRA `(.L_x_48) ;  /* 0x00000000001c3947 */ /* 0x000fea0003800000 */
[----:B-1--45:R-:W1:Y:S02]  /*1340*/  LDS R2, [UR8+0x34] ;  /* 0x00003408ff027984 */ /* 0x032e640008000800 */
[----:B-1----:R-:W-:-:S05]  /*1350*/  LOP3.LUT R2, R2, 0x38, RZ, 0xb8, !PT ;  /* 0x0000003802027812 */ /* 0x002fca00078eb8ff */
[----:B------:R1:W-:Y:S02]  /*1360*/  STS [UR8+0x34], R2 ;  /* 0x00003402ff007988 */ /* 0x0003e40008000808 */
.L_x_47:
[----:B------:R-:W-:Y:S05]  /*1370*/  @P3 BRA `(.L_x_49) ;  /* 0x00000000001c3947 */ /* 0x000fea0003800000 */
[----:B-1--45:R-:W1:Y:S02]  /*1380*/  LDS R2, [UR8+0x8] ;  /* 0x00000808ff027984 */ /* 0x032e640008000800 */
[----:B-1----:R-:W-:-:S05]  /*1390*/  LOP3.LUT R2, R2, 0x780, RZ, 0xb8, !PT ;  /* 0x0000078002027812 */ /* 0x002fca00078eb8ff */
[----:B------:R1:W-:Y:S02]  /*13a0*/  STS [UR8+0x8], R2 ;  /* 0x00000802ff007988 */ /* 0x0003e40008000808 */
.L_x_48:
[----:B------:R-:W-:Y:S05]  /*13b0*/  @P3 BRA `(.L_x_50) ;  /* 0x0000000000283947 */ /* 0x000fea0003800000 */
[----:B-1--45:R-:W1:Y:S02]  /*13c0*/  LDS R2, [UR8+0x8] ;  /* 0x00000808ff027984 */ /* 0x032e640008000800 */
[----:B-1----:R-:W-:-:S05]  /*13d0*/  LOP3.LUT R2, R2, 0x1800, RZ, 0xb8, !PT ;  /* 0x0000180002027812 */ /* 0x002fca00078eb8ff */
[----:B------:R1:W-:Y:S02]  /*13e0*/  STS [UR8+0x8], R2 ;  /* 0x00000802ff007988 */ /* 0x0003e40008000808 */
.L_x_49:
[----:B------:R-:W-:Y:S05]  /*13f0*/  @P3 BREAK.RELIABLE B3 ;  /* 0x0000000000033942 */ /* 0x000fea0003800100 */
[----:B------:R-:W-:Y:S05]  /*1400*/  @P3 BRA `(.L_x_51) ;  /* 0x0000000000243947 */ /* 0x000fea0003800000 */
[----:B-1--45:R-:W1:Y:S01]  /*1410*/  LDS R2, [UR8+0x8] ;  /* 0x00000808ff027984 */ /* 0x032e620008000800 */
[----:B------:R-:W-:-:S05]  /*1420*/  IMAD.MOV.U32 R3, RZ, RZ, 0x6000 ;  /* 0x00006000ff037424 */ /* 0x000fca00078e00ff */
[----:B-1----:R-:W-:-:S04]  /*1430*/  LOP3.LUT R2, R2, 0x6000, R3, 0xd8, !PT ;  /* 0x0000600002027812 */ /* 0x002fc800078ed803 */
[----:B------:R-:W-:-:S05]  /*1440*/  LOP3.LUT R2, R2, 0x400000, RZ, 0xb8, !PT ;  /* 0x0040000002027812 */ /* 0x000fca00078eb8ff */
[----:B------:R1:W-:Y:S02]  /*1450*/  STS [UR8+0x8], R2 ;  /* 0x00000802ff007988 */ /* 0x0003e40008000808 */
.L_x_50:
[----:B------:R-:W-:Y:S05]  /*1460*/  BSYNC.RELIABLE B3 ;  /* 0x0000000000037941 */ /* 0x000fea0003800100 */
.L_x_41:
[----:B-1--45:R-:W1:Y:S02]  /*1470*/  @!P3 LDS R2, [UR8+0x8] ;  /* 0x00000808ff02b984 */ /* 0x032e640008000800 */
[----:B-1----:R-:W-:-:S05]  /*1480*/  @!P3 LOP3.LUT R2, R2, 0x8000, RZ, 0xb8, !PT ;  /* 0x000080000202b812 */ /* 0x002fca00078eb8ff */
[----:B------:R1:W-:Y:S02]  /*1490*/  @!P3 STS [UR8+0x8], R2 ;  /* 0x00000802ff00b988 */ /* 0x0003e40008000808 */
.L_x_51:
[----:B------:R-:W-:Y:S05]  /*14a0*/  BSYNC.RECONVERGENT B4 ;  /* 0x0000000000047941 */ /* 0x000fea0003800200 */
.L_x_40:
[----:B------:R-:W-:Y:S05]  /*14b0*/  WARPSYNC.ALL ;  /* 0x0000000000007948 */ /* 0x000fea0003800000 */
[----:B------:R-:W-:Y:S01]  /*14c0*/  NOP ;  /* 0x0000000000007918 */ /* 0x000fe20000000000 */
[----:B------:R-:W-:-:S04]  /*14d0*/  UIADD3 UR4, UPT, UPT, UR4, 0x100, URZ ;  /* 0x0000010004047890 */ /* 0x000fc8000fffe0ff */
[----:B------:R-:W-:-:S04]  /*14e0*/  UIADD3 UR20, UP0, UPT, UR4, UR20, URZ ;  /* 0x0000001404147290 */ /* 0x000fc8000ff1e0ff */
[----:B------:R-:W-:Y:S01]  /*14f0*/  ULEA.HI.X.SX32 UR21, UR4, UR21, 0x1, UP0 ;  /* 0x0000001504157291 */ /* 0x000fe200080f0eff */
[----:B------:R-:W-:Y:S11]  /*1500*/  @P0 BRA `(.L_x_52) ;  /* 0x0000000000300947 */ /* 0x000ff60003800000 */
[----:B-1--45:R-:W1:Y:S01]  /*1510*/  S2R R2, SR_LANEID ;  /* 0x0000000000027919 */ /* 0x032e620000000000 */
[----:B------:R-:W-:Y:S05]  /*1520*/  WARPSYNC.ALL ;  /* 0x0000000000007948 */ /* 0x000fea0003800000 */
[----:B------:R-:W-:Y:S01]  /*1530*/  NOP ;  /* 0x0000000000007918 */ /* 0x000fe20000000000 */
[----:B-123--:R-:W-:-:S05]  /*1540*/  IMAD.SHL.U32 R4, R2, 0x4, RZ ;  /* 0x0000000402047824 */ /* 0x00efca00078e00ff */
        /* <DEDUP_REMOVED lines=8> */
.L_x_52:
[----:B------:R-:W-:Y:S05]  /*15d0*/  @P0 BRA `(.L_x_53) ;  /* 0x00000000000c0947 */ /* 0x000fea0003800000 */
[----:B------:R0:W-:Y:S01]  /*15e0*/  UTMACMDFLUSH ;  /* 0x00000000000079b7 */ /* 0x0001e20000000000 */
[----:B------:R-:W-:Y:S05]  /*15f0*/  @P0 BRA `(.L_x_53) ;  /* 0x0000000000040947 */ /* 0x000fea0003800000 */
[----:B------:R-:W-:-:S04]  /*1600*/  DEPBAR.LE SB0, 0x0 ;  /* 0x000080000000791a */ /* 0x000fc80000000000 */
.L_x_53:
[----:B------:R-:W-:Y:S05]  /*1610*/  WARPSYNC.ALL ;  /* 0x0000000000007948 */ /* 0x000fea0003800000 */
[----:B------:R-:W-:Y:S01]  /*1620*/  NOP ;  /* 0x0000000000007918 */ /* 0x000fe20000000000 */
[----:B--2---:R-:W-:Y:S01]  /*1630*/  BAR.SYNC.DEFER_BLOCKING 0x0 ;  /* 0x0000000000007b1d */ /* 0x004fe20000010000 */
[----:B-1--45:R-:W-:Y:S01]  /*1640*/  SHF.R.U32.HI R2, RZ, 0x5, R0 ;  /* 0x00000005ff027819 */ /* 0x032fe20000011600 */
[----:B------:R-:W-:Y:S01]  /*1650*/  UIADD3 UR12, UPT, UPT, UR8, 0x5010, URZ ;  /* 0x00005010080c7890 */ /* 0x000fe2000fffe0ff */
[----:B------:R-:W-:Y:S01]  /*1660*/  ISETP.GE.AND P0, PT, R10, 0x1, PT ;  /* 0x000000010a00780c */ /* 0x000fe20003f06270 */
[----:B------:R-:W-:Y:S01]  /*1670*/  USHF.L.U32 UR19, UR7, 0x6, URZ ;  /* 0x0000000607137899 */ /* 0x000fe200080006ff */
[----:B------:R-:W-:Y:S01]  /*1680*/  R2UR UR22, R2 ;  /* 0x00000000021672ca */ /* 0x000fe200000e0000 */
[----:B------:R-:W-:Y:S01]  /*1690*/  VOTEU.ALL UP0, P3 ;  /* 0x0000000000ff7886 */ /* 0x000fe20001800000 */
[----:B------:R-:W-:Y:S01]  /*16a0*/  UMOV UR4, 0x1 ;  /* 0x0000000100047882 */ /* 0x000fe20000000000 */
[----:B------:R-:W-:Y:S01]  /*16b0*/  VOTEU.ALL UP1, P3 ;  /* 0x0000000000ff7886 */ /* 0x000fe20001820000 */
[----:B------:R-:W-:Y:S01]  /*16c0*/  USHF.L.U32 UR15, UR15, 0x8, URZ ;  /* 0x000000080f0f7899 */ /* 0x000fe200080006ff */
[----:B------:R-:W-:Y:S01]  /*16d0*/  BSSY.RECONVERGENT B4, `(.L_x_54) ;  /* 0x0000018000047945 */ /* 0x000fe20003800200 */
[----:B------:R-:W-:-:S04]  /*16e0*/  @!UP0 UIADD3 UR10, UPT, UPT, -UR4, 0x100000, URZ ;  /* 0x00100000040a8890 */ /* 0x000fc8000fffe1ff */
[----:B------:R-:W-:Y:S02]  /*16f0*/  @!UP0 USHF.L.U32 UR11, UR10, 0xb, URZ ;  /* 0x0000000b0a0b8899 */ /* 0x000fe400080006ff */
[----:B------:R-:W-:Y:S02]  /*1700*/  @!UP0 USHF.L.U32 UR10, UR10, 0x1, URZ ;  /* 0x000000010a0a8899 */ /* 0x000fe400080006ff */
[----:B------:R-:W-:-:S04]  /*1710*/  @!UP0 UIADD3 UR4, UPT, UPT, -UR4, 0x100000, URZ ;  /* 0x0010000004048890 */ /* 0x000fc8000fffe1ff */
[----:B------:R-:W-:Y:S02]  /*1720*/  @!UP0 USHF.L.U32 UR5, UR4, 0xb, URZ ;  /* 0x0000000b04058899 */ /* 0x000fe400080006ff */
[----:B------:R-:W-:Y:S01]  /*1730*/  @!UP0 USHF.L.U32 UR4, UR4, 0x1, URZ ;  /* 0x0000000104048899 */ /* 0x000fe200080006ff */
[----:B------:R-:W-:Y:S01]  /*1740*/  VOTEU.ALL UP0, P3 ;  /* 0x0000000000ff7886 */ /* 0x000fe20001800000 */
[----:B------:R-:W1:Y:S04]  /*1750*/  FENCE.VIEW.ASYNC.S ;  /* 0x00000000000073c6 */ /* 0x000e680000000000 */
[----:B-1----:R1:W2:Y:S06]  /*1760*/  @!UP0 SYNCS.EXCH.64 URZ, [UR8+0x5000], UR10 ;  /* 0x0050000a08ff85b2 */ /* 0x0022ac0008000100 */
[----:B------:R1:W2:Y:S02]  /*1770*/  @!UP1 SYNCS.EXCH.64 URZ, [UR8+0x5010], UR4 ;  /* 0x0050100408ff95b2 */ /* 0x0002a40008000100 */
[----:B--2---:R-:W-:Y:S06]  /*1780*/  BAR.SYNC.DEFER_BLOCKING 0x0 ;  /* 0x0000000000007b1d */ /* 0x004fec0000010000 */
[----:B------:R-:W-:Y:S05]  /*1790*/  @P3 BRA `(.L_x_55) ;  /* 0x00000000002c3947 */ /* 0x000fea0003800000 */
[----:B-1----:R-:W-:Y:S02]  /*17a0*/  UMOV UR4, 0x1 ;  /* 0x0000000100047882 */ /* 0x002fe40000000000 */
[----:B------:R-:W-:-:S04]  /*17b0*/  UIADD3 UR10, UPT, UPT, -UR4, 0x100000, URZ ;  /* 0x00100000040a7890 */ /* 0x000fc8000fffe1ff */
[----:B------:R-:W-:Y:S02]  /*17c0*/  USHF.L.U32 UR11, UR10, 0xb, URZ ;  /* 0x0000000b0a0b7899 */ /* 0x000fe400080006ff */
[----:B------:R-:W-:Y:S02]  /*17d0*/  USHF.L.U32 UR10, UR10, 0x1, URZ ;  /* 0x000000010a0a7899 */ /* 0x000fe400080006ff */
[----:B------:R-:W-:-:S04]  /*17e0*/  UIADD3 UR4, UPT, UPT, -UR4, 0x100000, URZ ;  /* 0x0010000004047890 */ /* 0x000fc8000fffe1ff */
[----:B------:R-:W-:Y:S02]  /*17f0*/  USHF.L.U32 UR5, UR4, 0xb, URZ ;  /* 0x0000000b04057899 */ /* 0x000fe400080006ff */
[----:B------:R-:W-:Y:S01]  /*1800*/  USHF.L.U32 UR4, UR4, 0x1, URZ ;  /* 0x0000000104047899 */ /* 0x000fe200080006ff */
[----:B------:R-:W1:Y:S03]  /*1810*/  FENCE.VIEW.ASYNC.S ;  /* 0x00000000000073c6 */ /* 0x000e660000000000 */
[----:B-1----:R2:W4:Y:S08]  /*1820*/  SYNCS.EXCH.64 URZ, [UR8+0x5008], UR10 ;  /* 0x0050080a08ff75b2 */ /* 0x0025300008000100 */
[----:B------:R2:W5:Y:S02]  /*1830*/  SYNCS.EXCH.64 URZ, [UR8+0x5018], UR4 ;  /* 0x0050180408ff75b2 */ /* 0x0005640008000100 */
[----:B--2---:R-:W-:Y:S01]  /*1840*/  NOP ;  /* 0x0000000000007918 */ /* 0x004fe20000000000 */
.L_x_55:
[----:B-1----:R-:W-:Y:S05]  /*1850*/  BSYNC.RECONVERGENT B4 ;  /* 0x0000000000047941 */ /* 0x002fea0003800200 */
.L_x_54:
[----:B------:R-:W-:Y:S05]  /*1860*/  @!P0 BRA `(.L_x_56) ;  /* 0x0000000400cc8947 */ /* 0x000fea0003800000 */
[----:B----45:R-:W-:Y:S01]  /*1870*/  BAR.SYNC.DEFER_BLOCKING 0x0 ;  /* 0x0000000000007b1d */ /* 0x030fe20000010000 */
[----:B------:R-:W-:Y:S01]  /*1880*/  ELECT P1, URZ, PT ;  /* 0x0000000000ff782f */ /* 0x000fe20003820000 */
[----:B------:R-:W-:Y:S01]  /*1890*/  @!P3 IMAD.MOV.U32 R2, RZ, RZ, 0x2800 ;  /* 0x00002800ff02b424 */ /* 0x000fe200078e00ff */
[----:B------:R-:W-:Y:S02]  /*18a0*/  UIADD3 UR16, UPT, UPT, UR8, 0x4000, URZ ;  /* 0x0000400008107890 */ /* 0x000fe4000fffe0ff */
[----:B------:R-:W-:Y:S02]  /*18b0*/  ISETP.LT.U32.AND P1, PT, R132, 0x20, P1 ;  /* 0x000000208400780c */ /* 0x000fe40000f21070 */
[----:B------:R-:W-:Y:S01]  /*18c0*/  ELECT P0, URZ, PT ;  /* 0x0000000000ff782f */ /* 0x000fe20003800000 */
[----:B------:R-:W-:-:S03]  /*18d0*/  UMOV UR11, UR15 ;  /* 0x0000000f000b7c82 */ /* 0x000fc60008000000 */
[----:B------:R-:W-:-:S07]  /*18e0*/  ISETP.LT.U32.AND P0, PT, R132, 0x20, P0 ;  /* 0x000000208400780c */ /* 0x000fce0000701070 */
[----:B------:R-:W-:Y:S01]  /*18f0*/  VOTEU.ANY UP0, P1 ;  /* 0x0000000000ff7886 */ /* 0x000fe20000800100 */
[----:B------:R-:W-:-:S04]  /*1900*/  VOTEU.ANY UP2, P1 ;  /* 0x0000000000ff7886 */ /* 0x000fc80000840100 */
[----:B------:R-:W-:Y:S02]  /*1910*/  @UP0 UIADD3 UR17, UPT, UPT, UR8, 0x5000, URZ ;  /* 0x0000500008110890 */ /* 0x000fe4000fffe0ff */
[----:B------:R1:W-:Y:S01]  /*1920*/  @!P3 SYNCS.ARRIVE.TRANS64 RZ, [UR8+0x5000], R2 ;  /* 0x00500002ffffb9a7 */ /* 0x0003e20008000008 */
[----:B------:R-:W-:Y:S01]  /*1930*/  @UP0 UMOV UR18, URZ ;  /* 0x000000ff00120c82 */ /* 0x000fe20008000000 */
[----:B------:R-:W-:Y:S01]  /*1940*/  BAR.SYNC.DEFER_BLOCKING 0x0 ;  /* 0x0000000000007b1d */ /* 0x000fe20000010000 */
[----:B------:R-:W-:-:S05]  /*1950*/  UISETP.NE.U32.AND UP0, UPT, UR22, URZ, UPT ;  /* 0x000000ff1600728c */ /* 0x000fca000bf05070 */
[----:B------:R-:W-:Y:S01]  /*1960*/  VOTEU.ANY UP1, P0 ;  /* 0x0000000000ff7886 */ /* 0x000fe20000020100 */
[----:B------:R-:W-:-:S04]  /*1970*/  VOTEU.ANY UP3, P0 ;  /* 0x0000000000ff7886 */ /* 0x000fc80000060100 */
[----:B------:R-:W-:Y:S01]  /*1980*/  @UP1 UIADD3 UR9, UPT, UPT, UR8, 0x5000, URZ ;  /* 0x0000500008091890 */ /* 0x000fe2000fffe0ff */
[----:B------:R-:W-:Y:S01]  /*1990*/  @UP1 UMOV UR10, URZ ;  /* 0x000000ff000a1c82 */ /* 0x000fe20008000000 */
[----:B------:R1:W-:Y:S01]  /*19a0*/  @UP2 UTMALDG.2D [UR16], [UR24] ;  /* 0x00000010180025b4 */ /* 0x0003e20008008000 */
[----:B------:R2:W-:Y:S06]  /*19b0*/  MEMBAR.ALL.CTA ;  /* 0x0000000000007992 */ /* 0x0005ec0000008000 */
[----:B--2---:R-:W2:Y:S02]  /*19c0*/  FENCE.VIEW.ASYNC.S ;  /* 0x00000000000073c6 */ /* 0x004ea40000000000 */
[----:B--2---:R-:W-:Y:S06]  /*19d0*/  BAR.SYNC.DEFER_BLOCKING 0x0 ;  /* 0x0000000000007b1d */ /* 0x004fec0000010000 */
[----:B------:R1:W-:Y:S02]  /*19e0*/  @UP3 UTMALDG.2D [UR8], [UR26] ;  /* 0x000000081a0035b4 */ /* 0x0003e40008008000 */
[----:B------:R-:W-:Y:S06]  /*19f0*/  BAR.SYNC.DEFER_BLOCKING 0x0 ;  /* 0x0000000000007b1d */ /* 0x000fec0000010000 */
[----:B------:R-:W2:Y:S02]  /*1a00*/  SYNCS.PHASECHK.TRANS64.TRYWAIT P0, [UR8+0x5000], RZ ;  /* 0x005000ffff0075a7 */ /* 0x000ea40008001108 */
[----:B-12---:R-:W-:Y:S05]  /*1a10*/  @!P0 BRA `(.L_x_57) ;  /* 0x0000000c00f48947 */ /* 0x006fea0003800000 */
.L_x_71:
[----:B------:R-:W-:Y:S05]  /*1a20*/  BRA.U UP0, `(.L_x_58) ;  /* 0x0000000100287547 */ /* 0x000fea000b800000 */
[----:B------:R-:W-:Y:S02]  /*1a30*/  USHF.R.U32.HI UR4, URZ, 0x4, UR16 ;  /* 0x00000004ff047899 */ /* 0x000fe40008011610 */
[----:B------:R-:W-:Y:S02]  /*1a40*/  USHF.R.U32.HI UR6, URZ, 0x4, UR8 ;  /* 0x00000004ff067899 */ /* 0x000fe40008011608 */
[----:B------:R-:W-:Y:S02]  /*1a50*/  USGXT.U32 UR4, UR4, 0xe ;  /* 0x0000000e0404789a */ /* 0x000fe40008000000 */
[----:B------:R-:W-:Y:S01]  /*1a60*/  USGXT.U32 UR6, UR6, 0xe ;  /* 0x0000000e0606789a */ /* 0x000fe20008000000 */
[----:B------:R-:W-:Y:S01]  /*1a70*/  UMOV UR10, 0x0 ;  /* 0x00000000000a7882 */ /* 0x000fe20000000000 */
[----:B------:R-:W-:Y:S01]  /*1a80*/  UMOV UR11, 0x4400010 ;  /* 0x04400010000b7882 */ /* 0x000fe20000000000 */
[----:B------:R-:W-:Y:S01]  /*1a90*/  UMOV UR5, 0xc0004010 ;  /* 0xc000401000057882 */ /* 0x000fe20000000000 */
[----:B------:R-:W-:-:S05]  /*1aa0*/  UMOV UR7, 0xc0004010 ;  /* 0xc000401000077882 */ /* 0x000fca0000000000 */
[----:B------:R1:W-:Y:S01]  /*1ab0*/  UTCQMMA gdesc[UR4], gdesc[UR6], tmem[UR23], tmem[UR10], idesc[UR11], !UPT ;  /* 0x00ff0a06040075ea */ /* 0x0003e2000f800317 */
[----:B------:R-:W-:Y:S02]  /*1ac0*/  NOP ;  /* 0x0000000000007918 */ /* 0x000fe40000000000 */
.L_x_58:
[----:B------:R-:W-:Y:S01]  /*1ad0*/  ELECT P0, URZ, PT ;  /* 0x0000000000ff782f */ /* 0x000fe20003800000 */
[----:B-1----:R-:W-:Y:S01]  /*1ae0*/  UMOV UR4, UR12 ;  /* 0x0000000c00047c82 */ /* 0x002fe20008000000 */
[----:B------:R-:W-:Y:S02]  /*1af0*/  UMOV UR5, URZ ;  /* 0x000000ff00057c82 */ /* 0x000fe40008000000 */
[----:B------:R-:W-:-:S13]  /*1b00*/  ISETP.LT.U32.AND P0, PT, R132, 0x20, P0 ;  /* 0x000000208400780c */ /* 0x000fda0000701070 */
[----:B------:R-:W-:Y:S01]  /*1b10*/  VOTEU.ANY UP0, P0 ;  /* 0x0000000000ff7886 */ /* 0x000fe20000000100 */
[----:B------:R-:W-:Y:S01]  /*1b20*/  VOTEU.ANY UP1, P0 ;  /* 0x0000000000ff7886 */ /* 0x000fe20000020100 */
[----:B------:R-:W-:-:S03]  /*1b30*/  ISETP.GE.U32.AND P0, PT, R10, 0x21, PT ;  /* 0x000000210a00780c */ /* 0x000fc60003f06070 */
[----:B------:R-:W-:Y:S02]  /*1b40*/  @UP0 UMOV UR4, UR4 ;  /* 0x0000000400040c82 */ /* 0x000fe40008000000 */
[----:B------:R1:W-:Y:S01]  /*1b50*/  @UP1 UTCBAR [UR4], URZ ;  /* 0x000000ff040013e9 */ /* 0x0003e200080000ff */
[----:B------:R-:W-:Y:S06]  /*1b60*/  BAR.SYNC.DEFER_BLOCKING 0x0 ;  /* 0x0000000000007b1d */ /* 0x000fec0000010000 */
[----:B------:R-:W2:Y:S02]  /*1b70*/  SYNCS.PHASECHK.TRANS64.TRYWAIT P1, [UR8+0x5010], RZ ;  /* 0x005010ffff0075a7 */ /* 0x000ea40008021108 */
[----:B-12---:R-:W-:Y:S05]  /*1b80*/  @!P1 BRA `(.L_x_59) ;  /* 0x0000000c00a49947 */ /* 0x006fea0003800000 */
.L_x_72:
[----:B------:R-:W-:Y:S01]  /*1b90*/  UMOV UR4, URZ ;  /* 0x000000ff00047c82 */ /* 0x000fe20008000000 */
[----:B------:R-:W-:Y:S05]  /*1ba0*/  @!P0 BRA `(.L_x_56) ;  /* 0x0000000000fc8947 */ /* 0x000fea0003800000 */
[----:B------:R-:W1:Y:S01]  /*1bb0*/  LDCU UR28, c[0x0][0x3a0] ;  /* 0x00007400ff1c77ac */ /* 0x000e620008000800 */
[----:B------:R-:W-:Y:S01]  /*1bc0*/  UMOV UR5, 0x1 ;  /* 0x0000000100057882 */ /* 0x000fe20000000000 */
[----:B------:R-:W-:-:S05]  /*1bd0*/  UMOV UR18, 0x20 ;  /* 0x0000002000127882 */ /* 0x000fca0000000000 */
.L_x_63:
[----:B------:R-:W-:Y:S01]  /*1be0*/  BAR.SYNC.DEFER_BLOCKING 0x0 ;  /* 0x0000000000007b1d */ /* 0x000fe20000010000 */
[----:B------:R-:W-:Y:S01]  /*1bf0*/  ULEA UR9, UR5, UR8, 0x3 ;  /* 0x0000000805097291 */ /* 0x000fe2000f8e18ff */
[----:B------:R-:W-:Y:S01]  /*1c00*/  @!P3 IMAD.MOV.U32 R2, RZ, RZ, 0x2800 ;  /* 0x00002800ff02b424 */ /* 0x000fe200078e00ff */
[----:B------:R-:W-:Y:S01]  /*1c10*/  ELECT P1, URZ, PT ;  /* 0x0000000000ff782f */ /* 0x000fe20003820000 */
[----:B------:R-:W-:-:S03]  /*1c20*/  ULEA UR16, UR5, UR8, 0xb ;  /* 0x0000000805107291 */ /* 0x000fc6000f8e58ff */
[----:B------:R-:W-:Y:S02]  /*1c30*/  ISETP.LT.U32.AND P1, PT, R132, 0x20, P1 ;  /* 0x000000208400780c */ /* 0x000fe40000f21070 */
[----:B------:R-:W-:Y:S01]  /*1c40*/  ELECT P0, URZ, PT ;  /* 0x0000000000ff782f */ /* 0x000fe20003800000 */
[----:B------:R-:W-:-:S03]  /*1c50*/  UIADD3 UR16, UPT, UPT, UR16, 0x4000, URZ ;  /* 0x0000400010107890 */ /* 0x000fc6000fffe0ff */
[----:B------:R-:W-:Y:S01]  /*1c60*/  ISETP.LT.U32.AND P0, PT, R132, 0x20, P0 ;  /* 0x000000208400780c */ /* 0x000fe20000701070 */
[----:B------:R-:W-:Y:S01]  /*1c70*/  ULEA UR12, UR5, UR8, 0xd ;  /* 0x00000008050c7291 */ /* 0x000fe2000f8e68ff */
[----:B------:R-:W-:Y:S01]  /*1c80*/  UMOV UR14, UR18 ;  /* 0x00000012000e7c82 */ /* 0x000fe20008000000 */
[----:B------:R-:W-:-:S04]  /*1c90*/  USHF.L.U32 UR6, UR4, 0x1f, URZ ;  /* 0x0000001f04067899 */ /* 0x000fc800080006ff */
[----:B------:R-:W-:Y:S01]  /*1ca0*/  VOTEU.ANY UP0, P1 ;  /* 0x0000000000ff7886 */ /* 0x000fe20000800100 */
[----:B------:R2:W-:Y:S04]  /*1cb0*/  @!P3 SYNCS.ARRIVE.TRANS64 RZ, [UR9+0x5000], R2 ;  /* 0x00500002ffffb9a7 */ /* 0x0005e80008000009 */
[----:B------:R-:W-:Y:S01]  /*1cc0*/  @UP0 UIADD3 UR17, UPT, UPT, UR9, 0x5000, URZ ;  /* 0x0000500009110890 */ /* 0x000fe2000fffe0ff */
[----:B------:R-:W-:Y:S01]  /*1cd0*/  VOTEU.ANY UP0, P1 ;  /* 0x0000000000ff7886 */ /* 0x000fe20000800100 */
[----:B------:R-:W-:Y:S01]  /*1ce0*/  BAR.SYNC.DEFER_BLOCKING 0x0 ;  /* 0x0000000000007b1d */ /* 0x000fe20000010000 */
[----:B--2---:R-:W-:-:S05]  /*1cf0*/  IMAD.U32 R2, RZ, RZ, UR6 ;  /* 0x00000006ff027e24 */ /* 0x004fca000f8e00ff */
[----:B------:R-:W-:-:S05]  /*1d00*/  VOTEU.ANY UP1, P0 ;  /* 0x0000000000ff7886 */ /* 0x000fca0000020100 */
[----:B------:R-:W-:Y:S01]  /*1d10*/  @UP1 UIADD3 UR13, UPT, UPT, UR9, 0x5000, URZ ;  /* 0x00005000090d1890 */ /* 0x000fe2000fffe0ff */
[----:B------:R-:W-:Y:S01]  /*1d20*/  VOTEU.ANY UP1, P0 ;  /* 0x0000000000ff7886 */ /* 0x000fe20000020100 */
[----:B------:R2:W-:Y:S01]  /*1d30*/  @UP0 UTMALDG.2D [UR16], [UR24] ;  /* 0x00000010180005b4 */ /* 0x0005e20008008000 */
[----:B------:R-:W-:Y:S01]  /*1d40*/  UISETP.NE.U32.AND UP0, UPT, UR22, URZ, UPT ;  /* 0x000000ff1600728c */ /* 0x000fe2000bf05070 */
[----:B------:R4:W-:Y:S06]  /*1d50*/  MEMBAR.ALL.CTA ;  /* 0x0000000000007992 */ /* 0x0009ec0000008000 */
[----:B----4-:R-:W4:Y:S02]  /*1d60*/  FENCE.VIEW.ASYNC.S ;  /* 0x00000000000073c6 */ /* 0x010f240000000000 */
[----:B----4-:R-:W-:Y:S06]  /*1d70*/  BAR.SYNC.DEFER_BLOCKING 0x0 ;  /* 0x0000000000007b1d */ /* 0x010fec0000010000 */
[----:B------:R2:W-:Y:S02]  /*1d80*/  @UP1 UTMALDG.2D [UR12], [UR26] ;  /* 0x0000000c1a0015b4 */ /* 0x0005e40008008000 */
[----:B------:R-:W-:Y:S06]  /*1d90*/  BAR.SYNC.DEFER_BLOCKING 0x0 ;  /* 0x0000000000007b1d */ /* 0x000fec0000010000 */
[----:B------:R-:W4:Y:S02]  /*1da0*/  SYNCS.PHASECHK.TRANS64.TRYWAIT P0, [UR9+0x5000], R2 ;  /* 0x00500002ff0075a7 */ /* 0x000f240008001109 */
[----:B--2-4-:R-:W-:Y:S05]  /*1db0*/  @!P0 BRA `(.L_x_60) ;  /* 0x0000000c00248947 */ /* 0x014fea0003800000 */
.L_x_73:
        /* <DEDUP_REMOVED lines=9> */
[----:B------:R2:W-:Y:S01]  /*1e50*/  UTCQMMA gdesc[UR6], gdesc[UR10], tmem[UR23], tmem[UR12], idesc[UR13], UPT ;  /* 0x00ff0c0a060075ea */ /* 0x0005e2000b800317 */
[----:B------:R-:W-:Y:S02]  /*1e60*/  NOP ;  /* 0x0000000000007918 */ /* 0x000fe40000000000 */
.L_x_61:
[----:B------:R-:W-:Y:S01]  /*1e70*/  ELECT P0, URZ, PT ;  /* 0x0000000000ff782f */ /* 0x000fe20003800000 */
[----:B--2---:R-:W-:-:S03]  /*1e80*/  UIADD3 UR6, UPT, UPT, UR9, 0x5010, URZ ;  /* 0x0000501009067890 */ /* 0x004fc6000fffe0ff */
[----:B------:R-:W-:Y:S01]  /*1e90*/  ISETP.LT.U32.AND P0, PT, R132, 0x20, P0 ;  /* 0x000000208400780c */ /* 0x000fe20000701070 */
[----:B------:R-:W-:-:S12]  /*1ea0*/  UMOV UR7, URZ ;  /* 0x000000ff00077c82 */ /* 0x000fd80008000000 */
[----:B------:R-:W-:Y:S01]  /*1eb0*/  VOTEU.ANY UP0, P0 ;  /* 0x0000000000ff7886 */ /* 0x000fe20000000100 */
[----:B------:R-:W-:-:S04]  /*1ec0*/  VOTEU.ANY UP1, P0 ;  /* 0x0000000000ff7886 */ /* 0x000fc80000020100 */
[----:B------:R-:W-:Y:S02]  /*1ed0*/  @UP0 UMOV UR6, UR6 ;  /* 0x0000000600060c82 */ /* 0x000fe40008000000 */
[----:B------:R2:W-:Y:S01]  /*1ee0*/  @UP1 UTCBAR [UR6], URZ ;  /* 0x000000ff060013e9 */ /* 0x0005e200080000ff */
[----:B------:R-:W-:Y:S06]  /*1ef0*/  BAR.SYNC.DEFER_BLOCKING 0x0 ;  /* 0x0000000000007b1d */ /* 0x000fec0000010000 */
[----:B------:R-:W4:Y:S02]  /*1f00*/  SYNCS.PHASECHK.TRANS64.TRYWAIT P0, [UR9+0x5010], R2 ;  /* 0x00501002ff0075a7 */ /* 0x000f240008001109 */
[----:B--2-4-:R-:W-:Y:S05]  /*1f10*/  @!P0 BRA `(.L_x_62) ;  /* 0x0000000800d88947 */ /* 0x014fea0003800000 */
.L_x_74:
[----:B------:R-:W-:Y:S02]  /*1f20*/  UIADD3 UR5, UPT, UPT, UR5, 0x1, URZ ;  /* 0x0000000105057890 */ /* 0x000fe4000fffe0ff */
[----:B------:R-:W-:Y:S02]  /*1f30*/  UIADD3 UR18, UPT, UPT, UR18, 0x20, URZ ;  /* 0x0000002012127890 */ /* 0x000fe4000fffe0ff */
[----:B------:R-:W-:-:S04]  /*1f40*/  UISETP.NE.U32.AND UP0, UPT, UR5, 0x2, UPT ;  /* 0x000000020500788c */ /* 0x000fc8000bf05070 */
[----:B------:R-:W-:Y:S02]  /*1f50*/  USEL UR6, URZ, 0x1, UP0 ;  /* 0x00000001ff067887 */ /* 0x000fe40008000000 */
[----:B------:R-:W-:Y:S02]  /*1f60*/  USEL UR5, UR5, URZ, UP0 ;  /* 0x000000ff05057287 */ /* 0x000fe40008000000 */
[----:B-1----:R-:W-:Y:S02]  /*1f70*/  UISETP.GE.AND UP0, UPT, UR18, UR28, UPT ;  /* 0x0000001c1200728c */ /* 0x002fe4000bf06270 */
[----:B------:R-:W-:-:S07]  /*1f80*/  ULOP3.LUT UR4, UR4, UR6, URZ, 0x3c, !UPT ;  /* 0x0000000604047292 */ /* 0x000fce000f8e3cff */
[----:B------:R-:W-:Y:S05]  /*1f90*/  BRA.U !UP0, `(.L_x_63) ;  /* 0xfffffffd08107547 */ /* 0x000fea000b83ffff */
.L_x_56:
[----:B----45:R-:W-:Y:S06]  /*1fa0*/  BAR.SYNC.DEFER_BLOCKING 0x0 ;  /* 0x0000000000007b1d */ /* 0x030fec0000010000 */
[----:B------:R-:W-:Y:S04]  /*1fb0*/  BSSY.RECONVERGENT B4, `(.L_x_64) ;  /* 0x0000004000047945 */ /* 0x000fe80003800200 */
[----:B------:R-:W-:Y:S05]  /*1fc0*/  @P3 BRA `(.L_x_65) ;  /* 0x0000000000083947 */ /* 0x000fea0003800000 */
[----:B------:R-:W1:Y:S02]  /*1fd0*/  SYNCS.CCTL.IV [UR8+0x5000] ;  /* 0x00500000ff0079b1 */ /* 0x000e640008000008 */
[----:B-1----:R-:W1:Y:S02]  /*1fe0*/  SYNCS.CCTL.IV [UR8+0x5010] ;  /* 0x00501000ff0079b1 */ /* 0x002e640008000008 */
.L_x_65:
[----:B------:R-:W-:Y:S05]  /*1ff0*/  BSYNC.RECONVERGENT B4 ;  /* 0x0000000000047941 */ /* 0x000fea0003800200 */
.L_x_64:
[----:B-1----:R-:W-:Y:S06]  /*2000*/  BAR.SYNC.DEFER_BLOCKING 0x0 ;  /* 0x0000000000007b1d */ /* 0x002fec0000010000 */
[----:B------:R-:W-:Y:S04]  /*2010*/  BSSY.RECONVERGENT B4, `(.L_x_66) ;  /* 0x0000004000047945 */ /* 0x000fe80003800200 */
[----:B------:R-:W-:Y:S05]  /*2020*/  @P3 BRA `(.L_x_67) ;  /* 0x0000000000083947 */ /* 0x000fea0003800000 */
[----:B------:R-:W1:Y:S02]  /*2030*/  SYNCS.CCTL.IV [UR8+0x5008] ;  /* 0x00500800ff0079b1 */ /* 0x000e640008000008 */
[----:B-1----:R-:W1:Y:S02]  /*2040*/  SYNCS.CCTL.IV [UR8+0x5018] ;  /* 0x00501800ff0079b1 */ /* 0x002e640008000008 */
.L_x_67:
[----:B------:R-:W-:Y:S05]  /*2050*/  BSYNC.RECONVERGENT B4 ;  /* 0x0000000000047941 */ /* 0x000fea0003800200 */
.L_x_66:
[----:B------:R-:W-:Y:S01]  /*2060*/  USHF.L.U32 UR4, UR22, 0x15, URZ ;  /* 0x0000001516047899 */ /* 0x000fe200080006ff */
[C---:B------:R-:W-:Y:S01]  /*2070*/  IMAD.SHL.U32 R2, R0.reuse, 0x40, RZ ;  /* 0x0000004000027824 */ /* 0x040fe200078e00ff */
[----:B------:R-:W-:Y:S01]  /*2080*/  ELECT P0, URZ, PT ;  /* 0x0000000000ff782f */ /* 0x000fe20003800000 */
[C---:B------:R-:W-:Y:S01]  /*2090*/  IMAD.SHL.U32 R133, R0.reuse, 0x80, RZ ;  /* 0x0000008000857824 */ /* 0x040fe200078e00ff */
[----:B------:R-:W-:Y:S01]  /*20a0*/  ULOP3.LUT UR4, UR4, 0x600000, URZ, 0xc0, !UPT ;  /* 0x0060000004047892 */ /* 0x000fe2000f8ec0ff */
[----:B------:R-:W-:Y:S01]  /*20b0*/  IMAD.SHL.U32 R3, R0, 0x10, RZ ;  /* 0x0000001000037824 */ /* 0x000fe200078e00ff */
[----:B------:R-:W-:Y:S01]  /*20c0*/  LOP3.LUT R2, R2, 0x1800, RZ, 0xc0, !PT ;  /* 0x0000180002027812 */ /* 0x000fe200078ec0ff */
[----:B------:R-:W-:Y:S01]  /*20d0*/  IMAD.SHL.U32 R0, R0, 0x200, RZ ;  /* 0x0000020000007824 */ /* 0x000fe200078e00ff */
[----:B------:R-:W-:Y:S01]  /*20e0*/  UIADD3 UR4, UPT, UPT, UR23, UR4, URZ ;  /* 0x0000000417047290 */ /* 0x000fe2000fffe0ff */
[----:B------:R-:W-:Y:S01]  /*20f0*/  LOP3.LUT R133, R133, 0x780, RZ, 0xc0, !PT ;  /* 0x0000078085857812 */ /* 0x000fe200078ec0ff */
[----:B------:R-:W-:Y:S01]  /*2100*/  ULOP3.LUT UR22, UR22, 0x1, URZ, 0xc0, !UPT ;  /* 0x0000000116167892 */ /* 0x000fe2000f8ec0ff */
[----:B------:R-:W-:Y:S01]  /*2110*/  LOP3.LUT R2, R2, 0x70, R3, 0xf8, !PT ;  /* 0x0000007002027812 */ /* 0x000fe200078ef803 */
[----:B------:R-:W-:Y:S01]  /*2120*/  UMOV UR6, UR19 ;  /* 0x0000001300067c82 */ /* 0x000fe20008000000 */
[----:B------:R-:W-:Y:S01]  /*2130*/  LOP3.LUT R133, R133, 0x2000, R0, 0xf8, !PT ;  /* 0x0000200085857812 */ /* 0x000fe200078ef800 */
[----:B------:R-:W-:Y:S01]  /*2140*/  ULEA UR5, UR22, UR15, 0x7 ;  /* 0x0000000f16057291 */ /* 0x000fe2000f8e38ff */
[----:B------:R-:W-:-:S02]  /*2150*/  ISETP.LT.U32.AND P0, PT, R132, 0x40, P0 ;  /* 0x000000408400780c */ /* 0x000fc40000701070 */
[----:B---3--:R-:W-:Y:S01]  /*2160*/  LDTM.16dp32bit_t0_t15.x128 R4, tmem[UR4] ;  /* 0x00000004000479ee */ /* 0x008fe20008b80000 */
[----:B------:R-:W2:Y:S01]  /*2170*/  LDTM.16dp32bit_t16_t31.x128 R4, tmem[UR4+0x80] ;  /* 0x00008004000479ee */ /* 0x000ea20008ba0000 */
[----:B------:R-:W-:Y:S01]  /*2180*/  LOP3.LUT R0, R133, R2, RZ, 0xfc, !PT ;  /* 0x0000000285007212 */ /* 0x000fe200078efcff */
[----:B------:R-:W-:Y:S01]  /*2190*/  NOP ;  /* 0x0000000000007918 */ /* 0x000fe20000000000 */
[----:B------:R-:W-:Y:S02]  /*21a0*/  ULEA UR4, UR22, UR8, 0xd ;  /* 0x0000000816047291 */ /* 0x000fe4000f8e68ff */
[C---:B------:R-:W-:Y:S02]  /*21b0*/  LOP3.LUT R2, R0.reuse, 0x10, RZ, 0x3c, !PT ;  /* 0x0000001000027812 */ /* 0x040fe400078e3cff */
[----:B------:R-:W-:-:S03]  /*21c0*/  LOP3.LUT R3, R0, 0x20, RZ, 0x3c, !PT ;  /* 0x0000002000037812 */ /* 0x000fc600078e3cff */
[----:B--2---:R-:W-:Y:S01]  /*21d0*/  VOTEU.ANY UP1, P0 ;  /* 0x0000000000ff7886 */ /* 0x004fe20000020100 */
[----:B------:R-:W-:Y:S01]  /*21e0*/  VOTEU.ANY UP0, P0 ;  /* 0x0000000000ff7886 */ /* 0x000fe20000000100 */
[----:B------:R-:W-:Y:S02]  /*21f0*/  F2FP.SATFINITE.E4M3.F32.PACK_AB_MERGE_C R6, R7, R6, RZ ;  /* 0x000000060706723e */ /* 0x000fe400048070ff */
[----:B------:R-:W-:Y:S02]  /*2200*/  F2FP.SATFINITE.E4M3.F32.PACK_AB_MERGE_C R10, R11, R10, RZ ;  /* 0x0000000a0b0a723e */ /* 0x000fe400048070ff */
[----:B------:R-:W-:Y:S02]  /*2210*/  F2FP.SATFINITE.E4M3.F32.PACK_AB_MERGE_C R14, R15, R14, RZ ;  /* 0x0000000e0f0e723e */ /* 0x000fe400048070ff */
[----:B------:R-:W-:Y:S02]  /*2220*/  F2FP.SATFINITE.E4M3.F32.PACK_AB_MERGE_C R7, R19, R18, RZ ;  /* 0x000000121307723e */ /* 0x000fe400048070ff */
[----:B------:R-:W-:-:S02]  /*2230*/  F2FP.SATFINITE.E4M3.F32.PACK_AB_MERGE_C R22, R23, R22, RZ ;  /* 0x000000161716723e */ /* 0x000fc400048070ff */
[----:B------:R-:W-:Y:S02]  /*2240*/  F2FP.SATFINITE.E4M3.F32.PACK_AB_MERGE_C R26, R27, R26, RZ ;  /* 0x0000001a1b1a723e */ /* 0x000fe400048070ff */
        /* <DEDUP_REMOVED lines=11> */
[----:B------:R-:W-:Y:S02]  /*2300*/  F2FP.SATFINITE.E4M3.F32.PACK_AB_MERGE_C R4, R5, R4, R6 ;  /* 0x000000040504723e */ /* 0x000fe40004807006 */
[----:B------:R-:W-:Y:S02]  /*2310*/  F2FP.SATFINITE.E4M3.F32.PACK_AB_MERGE_C R74, R75, R74, RZ ;  /* 0x0000004a4b4a723e */ /* 0x000fe400048070ff */
[----:B------:R-:W-:Y:S02]  /*2320*/  F2FP.SATFINITE.E4M3.F32.PACK_AB_MERGE_C R78, R79, R78, RZ ;  /* 0x0000004e4f4e723e */ /* 0x000fe400048070ff */
[----:B------:R-:W-:Y:S02]  /*2330*/  F2FP.SATFINITE.E4M3.F32.PACK_AB_MERGE_C R71, R83, R82, RZ ;  /* 0x000000525347723e */ /* 0x000fe400048070ff */
[----:B------:R-:W-:Y:S02]  /*2340*/  F2FP.SATFINITE.E4M3.F32.PACK_AB_MERGE_C R86, R87, R86, RZ ;  /* 0x000000565756723e */ /* 0x000fe400048070ff */
[----:B------:R-:W-:-:S02]  /*2350*/  F2FP.SATFINITE.E4M3.F32.PACK_AB_MERGE_C R5, R9, R8, R10 ;  /* 0x000000080905723e */ /* 0x000fc4000480700a */
[----:B------:R-:W-:Y:S02]  /*2360*/  F2FP.SATFINITE.E4M3.F32.PACK_AB_MERGE_C R6, R13, R12, R14 ;  /* 0x0000000c0d06723e */ /* 0x000fe4000480700e */
[----:B------:R-:W-:Y:S02]  /*2370*/  F2FP.SATFINITE.E4M3.F32.PACK_AB_MERGE_C R7, R17, R16, R7 ;  /* 0x000000101107723e */ /* 0x000fe40004807007 */
[----:B------:R-:W-:Y:S02]  /*2380*/  F2FP.SATFINITE.E4M3.F32.PACK_AB_MERGE_C R20, R21, R20, R22 ;  /* 0x000000141514723e */ /* 0x000fe40004807016 */
[----:B------:R-:W-:Y:S01]  /*2390*/  F2FP.SATFINITE.E4M3.F32.PACK_AB_MERGE_C R90, R91, R90, RZ ;  /* 0x0000005a5b5a723e */ /* 0x000fe200048070ff */
[----:B-1----:R1:W-:Y:S01]  /*23a0*/  STS.128 [R0+UR8], R4 ;  /* 0x0000000400007988 */ /* 0x0023e20008000c08 */
[----:B------:R-:W-:Y:S02]  /*23b0*/  F2FP.SATFINITE.E4M3.F32.PACK_AB_MERGE_C R94, R95, R94, RZ ;  /* 0x0000005e5f5e723e */ /* 0x000fe400048070ff */
[----:B------:R-:W-:-:S02]  /*23c0*/  F2FP.SATFINITE.E4M3.F32.PACK_AB_MERGE_C R98, R99, R98, RZ ;  /* 0x000000626362723e */ /* 0x000fc400048070ff */
[----:B------:R-:W-:Y:S02]  /*23d0*/  F2FP.SATFINITE.E4M3.F32.PACK_AB_MERGE_C R102, R103, R102, RZ ;  /* 0x000000666766723e */ /* 0x000fe400048070ff */
[----:B------:R-:W-:Y:S02]  /*23e0*/  F2FP.SATFINITE.E4M3.F32.PACK_AB_MERGE_C R21, R25, R24, R26 ;  /* 0x000000181915723e */ /* 0x000fe4000480701a */
[----:B------:R-:W-:Y:S02]  /*23f0*/  F2FP.SATFINITE.E4M3.F32.PACK_AB_MERGE_C R22, R29, R28, R30 ;  /* 0x0000001c1d16723e */ /* 0x000fe4000480701e */
[----:B------:R-:W-:Y:S02]  /*2400*/  F2FP.SATFINITE.E4M3.F32.PACK_AB_MERGE_C R23, R33, R32, R23 ;  /* 0x000000202117723e */ /* 0x000fe40004807017 */
[----:B------:R-:W-:Y:S02]  /*2410*/  F2FP.SATFINITE.E4M3.F32.PACK_AB_MERGE_C R36, R37, R36, R38 ;  /* 0x000000242524723e */ /* 0x000fe40004807026 */
[----:B------:R-:W-:Y:S01]  /*2420*/  F2FP.SATFINITE.E4M3.F32.PACK_AB_MERGE_C R106, R107, R106, RZ ;  /* 0x0000006a6b6a723e */ /* 0x000fe200048070ff */
[----:B------:R1:W-:Y:S01]  /*2430*/  STS.128 [R2+UR8], R20 ;  /* 0x0000001402007988 */ /* 0x0003e20008000c08 */
[----:B------:R-:W-:-:S02]  /*2440*/  F2FP.SATFINITE.E4M3.F32.PACK_AB_MERGE_C R110, R111, R110, RZ ;  /* 0x0000006e6f6e723e */ /* 0x000fc400048070ff */
[----:B------:R-:W-:Y:S02]  /*2450*/  F2FP.SATFINITE.E4M3.F32.PACK_AB_MERGE_C R114, R115, R114, RZ ;  /* 0x000000727372723e */ /* 0x000fe400048070ff */
[----:B------:R-:W-:Y:S02]  /*2460*/  F2FP.SATFINITE.E4M3.F32.PACK_AB_MERGE_C R118, R119, R118, RZ ;  /* 0x000000767776723e */ /* 0x000fe400048070ff */
[----:B------:R-:W-:Y:S02]  /*2470*/  F2FP.SATFINITE.E4M3.F32.PACK_AB_MERGE_C R37, R41, R40, R42 ;  /* 0x000000282925723e */ /* 0x000fe4000480702a */
[----:B------:R-:W-:Y:S02]  /*2480*/  F2FP.SATFINITE.E4M3.F32.PACK_AB_MERGE_C R38, R45, R44, R46 ;  /* 0x0000002c2d26723e */ /* 0x000fe4000480702e */
[----:B------:R-:W-:Y:S02]  /*2490*/  F2FP.SATFINITE.E4M3.F32.PACK_AB_MERGE_C R39, R49, R48, R39 ;  /* 0x000000303127723e */ /* 0x000fe40004807027 */
[----:B------:R-:W-:-:S02]  /*24a0*/  F2FP.SATFINITE.E4M3.F32.PACK_AB_MERGE_C R52, R53, R52, R54 ;  /* 0x000000343534723e */ /* 0x000fc40004807036 */
[----:B------:R-:W-:Y:S01]  /*24b0*/  F2FP.SATFINITE.E4M3.F32.PACK_AB_MERGE_C R122, R123, R122, RZ ;  /* 0x0000007a7b7a723e */ /* 0x000fe200048070ff */
[----:B------:R1:W-:Y:S01]  /*24c0*/  STS.128 [R3+UR8], R36 ;  /* 0x0000002403007988 */ /* 0x0003e20008000c08 */
[----:B------:R-:W-:Y:S02]  /*24d0*/  F2FP.SATFINITE.E4M3.F32.PACK_AB_MERGE_C R126, R127, R126, RZ ;  /* 0x0000007e7f7e723e */ /* 0x000fe400048070ff */
[----:B------:R-:W-:Y:S02]  /*24e0*/  F2FP.SATFINITE.E4M3.F32.PACK_AB_MERGE_C R130, R131, R130, RZ ;  /* 0x000000828382723e */ /* 0x000fe400048070ff */
[----:B------:R-:W-:Y:S02]  /*24f0*/  F2FP.SATFINITE.E4M3.F32.PACK_AB_MERGE_C R53, R57, R56, R58 ;  /* 0x000000383935723e */ /* 0x000fe4000480703a */
[----:B------:R-:W-:Y:S02]  /*2500*/  F2FP.SATFINITE.E4M3.F32.PACK_AB_MERGE_C R54, R61, R60, R62 ;  /* 0x0000003c3d36723e */ /* 0x000fe4000480703e */
[----:B------:R-:W-:-:S02]  /*2510*/  F2FP.SATFINITE.E4M3.F32.PACK_AB_MERGE_C R55, R65, R64, R55 ;  /* 0x000000404137723e */ /* 0x000fc40004807037 */
[----:B------:R-:W-:Y:S02]  /*2520*/  F2FP.SATFINITE.E4M3.F32.PACK_AB_MERGE_C R68, R69, R68, R70 ;  /* 0x000000444544723e */ /* 0x000fe40004807046 */
[----:B------:R-:W-:Y:S02]  /*2530*/  LOP3.LUT R8, R0, 0x30, RZ, 0x3c, !PT ;  /* 0x0000003000087812 */ /* 0x000fe400078e3cff */
[----:B------:R-:W-:Y:S02]  /*2540*/  F2FP.SATFINITE.E4M3.F32.PACK_AB_MERGE_C R69, R73, R72, R74 ;  /* 0x000000484945723e */ /* 0x000fe4000480704a */
[----:B------:R-:W-:Y:S01]  /*2550*/  F2FP.SATFINITE.E4M3.F32.PACK_AB_MERGE_C R70, R77, R76, R78 ;  /* 0x0000004c4d46723e */ /* 0x000fe2000480704e */
[----:B------:R1:W-:Y:S01]  /*2560*/  STS.128 [R8+UR8], R52 ;  /* 0x0000003408007988 */ /* 0x0003e20008000c08 */
[----:B------:R-:W-:Y:S02]  /*2570*/  F2FP.SATFINITE.E4M3.F32.PACK_AB_MERGE_C R71, R81, R80, R71 ;  /* 0x000000505147723e */ /* 0x000fe40004807047 */
[----:B------:R-:W-:-:S02]  /*2580*/  F2FP.SATFINITE.E4M3.F32.PACK_AB_MERGE_C R84, R85, R84, R86 ;  /* 0x000000545554723e */ /* 0x000fc40004807056 */
[C---:B------:R-:W-:Y:S02]  /*2590*/  LOP3.LUT R9, R0.reuse, 0x40, RZ, 0x3c, !PT ;  /* 0x0000004000097812 */ /* 0x040fe400078e3cff */
[----:B------:R-:W-:Y:S02]  /*25a0*/  F2FP.SATFINITE.E4M3.F32.PACK_AB_MERGE_C R85, R89, R88, R90 ;  /* 0x000000585955723e */ /* 0x000fe4000480705a */
[----:B------:R-:W-:Y:S01]  /*25b0*/  F2FP.SATFINITE.E4M3.F32.PACK_AB_MERGE_C R86, R93, R92, R94 ;  /* 0x0000005c5d56723e */ /* 0x000fe2000480705e */
[----:B------:R1:W-:Y:S01]  /*25c0*/  STS.128 [R9+UR8], R68 ;  /* 0x0000004409007988 */ /* 0x0003e20008000c08 */
[----:B------:R-:W-:Y:S02]  /*25d0*/  F2FP.SATFINITE.E4M3.F32.PACK_AB_MERGE_C R87, R97, R96, R98 ;  /* 0x000000606157723e */ /* 0x000fe40004807062 */
[----:B------:R-:W-:Y:S02]  /*25e0*/  F2FP.SATFINITE.E4M3.F32.PACK_AB_MERGE_C R100, R101, R100, R102 ;  /* 0x000000646564723e */ /* 0x000fe40004807066 */
[----:B------:R-:W-:-:S02]  /*25f0*/  LOP3.LUT R10, R0, 0x50, RZ, 0x3c, !PT ;  /* 0x00000050000a7812 */ /* 0x000fc400078e3cff */
[----:B------:R-:W-:Y:S02]  /*2600*/  F2FP.SATFINITE.E4M3.F32.PACK_AB_MERGE_C R101, R105, R104, R106 ;  /* 0x000000686965723e */ /* 0x000fe4000480706a */
[----:B------:R-:W-:Y:S01]  /*2610*/  F2FP.SATFINITE.E4M3.F32.PACK_AB_MERGE_C R102, R109, R108, R110 ;  /* 0x0000006c6d66723e */ /* 0x000fe2000480706e */
[----:B------:R1:W-:Y:S01]  /*2620*/  STS.128 [R10+UR8], R84 ;  /* 0x000000540a007988 */ /* 0x0003e20008000c08 */
[----:B------:R-:W-:Y:S02]  /*2630*/  F2FP.SATFINITE.E4M3.F32.PACK_AB_MERGE_C R103, R113, R112, R114 ;  /* 0x000000707167723e */ /* 0x000fe40004807072 */
[----:B------:R-:W-:Y:S02]  /*2640*/  F2FP.SATFINITE.E4M3.F32.PACK_AB_MERGE_C R116, R117, R116, R118 ;  /* 0x000000747574723e */ /* 0x000fe40004807076 */
[----:B------:R-:W-:Y:S02]  /*2650*/  LOP3.LUT R11, R0, 0x60, RZ, 0x3c, !PT ;  /* 0x00000060000b7812 */ /* 0x000fe400078e3cff */
[----:B------:R-:W-:-:S02]  /*2660*/  F2FP.SATFINITE.E4M3.F32.PACK_AB_MERGE_C R117, R121, R120, R122 ;  /* 0x000000787975723e */ /* 0x000fc4000480707a */
[----:B------:R-:W-:Y:S01]  /*2670*/  F2FP.SATFINITE.E4M3.F32.PACK_AB_MERGE_C R118, R125, R124, R126 ;  /* 0x0000007c7d76723e */ /* 0x000fe2000480707e */
[----:B------:R1:W-:Y:S01]  /*2680*/  STS.128 [R11+UR8], R100 ;  /* 0x000000640b007988 */ /* 0x0003e20008000c08 */
[----:B------:R-:W-:Y:S02]  /*2690*/  F2FP.SATFINITE.E4M3.F32.PACK_AB_MERGE_C R119, R129, R128, R130 ;  /* 0x000000808177723e */ /* 0x000fe40004807082 */
[----:B------:R-:W-:-:S05]  /*26a0*/  LOP3.LUT R12, R0, 0x70, RZ, 0x3c, !PT ;  /* 0x00000070000c7812 */ /* 0x000fca00078e3cff */
[----:B------:R1:W-:Y:S01]  /*26b0*/  STS.128 [R12+UR8], R116 ;  /* 0x000000740c007988 */ /* 0x0003e20008000c08 */
[----:B------:R2:W-:Y:S06]  /*26c0*/  MEMBAR.ALL.CTA ;  /* 0x0000000000007992 */ /* 0x0005ec0000008000 */
[----:B--2---:R-:W2:Y:S02]  /*26d0*/  FENCE.VIEW.ASYNC.S ;  /* 0x00000000000073c6 */ /* 0x004ea40000000000 */
[----:B--2---:R-:W-:Y:S06]  /*26e0*/  BAR.SYNC.DEFER_BLOCKING 0x0 ;  /* 0x0000000000007b1d */ /* 0x004fec0000010000 */
[----:B------:R1:W-:Y:S01]  /*26f0*/  @UP1 UTMASTG.2D [UR4], [UR20] ;  /* 0x00000004140013b5 */ /* 0x0003e20008008000 */
[----:B------:R0:W-:Y:S01]  /*2700*/  UTMACMDFLUSH ;  /* 0x00000000000079b7 */ /* 0x0001e20000000000 */
[----:B------:R-:W-:-:S04]  /*2710*/  DEPBAR.LE SB0, 0x0 ;  /* 0x000080000000791a */ /* 0x000fc80000000000 */
[----:B------:R-:W-:Y:S08]  /*2720*/  BAR.SYNC.DEFER_BLOCKING 0x0 ;  /* 0x0000000000007b1d */ /* 0x000ff00000010000 */
[----:B------:R-:W-:Y:S06]  /*2730*/  BAR.SYNC.DEFER_BLOCKING 0x0 ;  /* 0x0000000000007b1d */ /* 0x000fec0000010000 */
[----:B-1----:R-:W-:Y:S05]  /*2740*/  @P2 BRA `(.L_x_68) ;  /* 0x0000000000a02947 */ /* 0x002fea0003800000 */
[----:B------:R-:W1:Y:S01]  /*2750*/  S2UR UR5, SR_CgaCtaId ;  /* 0x00000000000579c3 */ /* 0x000e620000008800 */
[----:B------:R-:W-:Y:S01]  /*2760*/  NOP ;  /* 0x0000000000007918 */ /* 0x000fe20000000000 */
[----:B------:R-:W-:Y:S01]  /*2770*/  UMOV UR4, 0x50 ;  /* 0x0000005000047882 */ /* 0x000fe20000000000 */
[----:B------:R-:W-:Y:S02]  /*2780*/  IMAD.U32 R0, RZ, RZ, UR23 ;  /* 0x00000017ff007e24 */ /* 0x000fe4000f8e00ff */
[----:B------:R-:W-:Y:S02]  /*2790*/  IMAD.MOV.U32 R3, RZ, RZ, 0xff ;  /* 0x000000ffff037424 */ /* 0x000fe400078e00ff */
[----:B------:R-:W-:Y:S01]  /*27a0*/  IMAD.MOV.U32 R7, RZ, RZ, 0x1 ;  /* 0x00000001ff077424 */ /* 0x000fe200078e00ff */
[----:B------:R-:W-:-:S04]  /*27b0*/  LOP3.LUT R0, R0, 0xffff, RZ, 0xc0, !PT ;  /* 0x0000ffff00007812 */ /* 0x000fc800078ec0ff */
[----:B------:R-:W-:-:S05]  /*27c0*/  SHF.R.U32.HI R0, RZ, 0x5, R0 ;  /* 0x00000005ff007819 */ /* 0x000fca0000011600 */
[----:B------:R-:W-:Y:S01]  /*27d0*/  VIADD R2, R0, 0x10 ;  /* 0x0000001000027836 */ /* 0x000fe20000000000 */
[----:B------:R-:W-:Y:S01]  /*27e0*/  SHF.L.U32 R0, R3, R0, RZ ;  /* 0x0000000003007219 */ /* 0x000fe200000006ff */
[----:B-1----:R-:W-:-:S03]  /*27f0*/  ULEA UR6, UR5, UR4, 0x18 ;  /* 0x0000000405067291 */ /* 0x002fc6000f8ec0ff */
[----:B------:R-:W-:-:S04]  /*2800*/  SHF.L.U32 R3, R7, R2, RZ ;  /* 0x0000000207037219 */ /* 0x000fc800000006ff */
[----:B------:R-:W-:Y:S02]  /*2810*/  LOP3.LUT R0, R3, R0, RZ, 0xfc, !PT ;  /* 0x0000000003007212 */ /* 0x000fe400078efcff */
[----:B------:R-:W1:Y:S02]  /*2820*/  LDS R5, [UR6] ;  /* 0x00000006ff057984 */ /* 0x000e640008000800 */
[C---:B------:R-:W-:Y:S02]  /*2830*/  LOP3.LUT R2, R0.reuse, 0xffff, RZ, 0xc0, !PT ;  /* 0x0000ffff00027812 */ /* 0x040fe400078ec0ff */
[----:B-1----:R-:W-:-:S04]  /*2840*/  LOP3.LUT R3, R0, 0xffff, R5, 0x80, !PT ;  /* 0x0000ffff00037812 */ /* 0x002fc800078e8005 */
[----:B------:R-:W-:-:S13]  /*2850*/  ISETP.NE.AND P0, PT, R3, R2, PT ;  /* 0x000000020300720c */ /* 0x000fda0003f05270 */
[----:B------:R-:W-:Y:S05]  /*2860*/  @P0 BRA `(.L_x_69) ;  /* 0x0000000000500947 */ /* 0x000fea0003800000 */
[----:B------:R-:W-:Y:S02]  /*2870*/  SHF.R.U32.HI R5, RZ, 0x10, R5 ;  /* 0x00000010ff057819 */ /* 0x000fe40000011605 */
[----:B------:R-:W-:-:S04]  /*2880*/  SHF.R.U32.HI R2, RZ, 0x10, R0 ;  /* 0x00000010ff027819 */ /* 0x000fc80000011600 */
[----:B------:R-:W-:-:S04]  /*2890*/  LOP3.LUT R5, R5, R2, RZ, 0xc0, !PT ;  /* 0x0000000205057212 */ /* 0x000fc800078ec0ff */
[----:B------:R-:W-:-:S13]  /*28a0*/  ISETP.NE.AND P0, PT, R5, R2, PT ;  /* 0x000000020500720c */ /* 0x000fda0003f05270 */
[----:B------:R-:W-:Y:S05]  /*28b0*/  @P0 BRA `(.L_x_70) ;  /* 0x0000000000300947 */ /* 0x000fea0003800000 */
[----:B------:R-:W-:Y:S01]  /*28c0*/  R2UR UR4, R0 ;  /* 0x00000000000472ca */ /* 0x000fe200000e0000 */
[----:B------:R-:W-:Y:S01]  /*28d0*/  VOTEU.ANY UR5, UPT, PT ;  /* 0x0000000000057886 */ /* 0x000fe200038e0100 */
[----:B------:R-:W1:Y:S01]  /*28e0*/  S2R R0, SR_LANEID ;  /* 0x0000000000007919 */ /* 0x000e620000000000 */
[----:B------:R-:W-:-:S10]  /*28f0*/  UFLO.U32 UR5, UR5 ;  /* 0x00000005000572bd */ /* 0x000fd400080e0000 */
[----:B------:R-:W-:-:S06]  /*2900*/  ULOP3.LUT UR4, URZ, UR4, URZ, 0x33, !UPT ;  /* 0x00000004ff047292 */ /* 0x000fcc000f8e33ff */
[----:B------:R-:W-:-:S04]  /*2910*/  IMAD.U32 R2, RZ, RZ, UR4 ;  /* 0x00000004ff027e24 */ /* 0x000fc8000f8e00ff */
[----:B------:R-:W2:Y:S02]  /*2920*/  REDUX UR7, R2 ;  /* 0x00000000020773c4 */ /* 0x000ea40000000000 */
[----:B------:R3:W-:Y:S01]  /*2930*/  UTCATOMSWS.AND URZ, UR4 ;  /* 0x0000000400ff79e3 */ /* 0x0007e20008000000 */
[----:B-1----:R-:W-:Y:S01]  /*2940*/  ISETP.EQ.U32.AND P0, PT, R0, UR5, PT ;  /* 0x0000000500007c0c */ /* 0x002fe2000bf02070 */
[----:B--2---:R-:W-:-:S12]  /*2950*/  IMAD.U32 R0, RZ, RZ, UR7 ;  /* 0x00000007ff007e24 */ /* 0x004fd8000f8e00ff */
[----:B------:R3:W-:Y:S01]  /*2960*/  @P0 ATOMS.AND RZ, [UR6], R0 ;  /* 0x00000000ffff098c */ /* 0x0007e2000a800006 */
[----:B------:R-:W-:Y:S05]  /*2970*/  BRA `(.L_x_68) ;  /* 0x0000000000147947 */ /* 0x000fea0003800000 */
.L_x_70:
[----:B------:R-:W-:-:S07]  /*2980*/  MOV R2, 0x29a0 ;  /* 0x000029a000027802 */ /* 0x000fce0000000f00 */
[----:B------:R-:W-:Y:S05]  /*2990*/  CALL.REL.NOINC `($__internal_0_$__cuda_sm10x_tcgen05_guardrail_trap_col_being_dealloced_not_returned_by_alloc) ;  /* 0x0000000000447944 */ /* 0x000fea0003c00000 */
[----:B------:R-:W-:Y:S05]  /*29a0*/  BRA `(.L_x_68) ;  /* 0x0000000000087947 */ /* 0x000fea0003800000 */
.L_x_69:
[----:B------:R-:W-:-:S07]  /*29b0*/  MOV R2, 0x29d0 ;  /* 0x000029d000027802 */ /* 0x000fce0000000f00 */
[----:B------:R-:W-:Y:S05]  /*29c0*/  CALL.REL.NOINC `($__internal_2_$__cuda_sm10x_tcgen05_guardrail_trap_unallocated_columns_being_dealloced) ;  /* 0x0000000000507944 */ /* 0x000fea0003c00000 */
.L_x_68:
[----:B------:R-:W-:Y:S01]  /*29d0*/  NOP ;  /* 0x0000000000007918 */ /* 0x000fe20000000000 */
[----:B---3--:R-:W-:Y:S05]  /*29e0*/  EXIT ;  /* 0x000000000000794d */ /* 0x008fea0003800000 */
.L_x_57:
[----:B------:R-:W1:Y:S02]  /*29f0*/  SYNCS.PHASECHK.TRANS64.TRYWAIT P0, [UR8+0x5000], RZ ;  /* 0x005000ffff0075a7 */ /* 0x000e640008001108 */
[----:B-1----:R-:W-:Y:S05]  /*2a00*/  @!P0 BRA `(.L_x_57) ;  /* 0xfffffffc00f88947 */ /* 0x002fea000383ffff */
[----:B------:R-:W-:Y:S05]  /*2a10*/  BRA `(.L_x_71) ;  /* 0xfffffff000007947 */ /* 0x000fea000383ffff */
.L_x_59:
[----:B------:R-:W1:Y:S02]  /*2a20*/  SYNCS.PHASECHK.TRANS64.TRYWAIT P1, [UR8+0x5010], RZ ;  /* 0x005010ffff0075a7 */ /* 0x000e640008021108 */
[----:B-1----:R-:W-:Y:S05]  /*2a30*/  @!P1 BRA `(.L_x_59) ;  /* 0xfffffffc00f89947 */ /* 0x002fea000383ffff */
[----:B------:R-:W-:Y:S05]  /*2a40*/  BRA `(.L_x_72) ;  /* 0xfffffff000507947 */ /* 0x000fea000383ffff */
.L_x_60:
[----:B------:R-:W2:Y:S02]  /*2a50*/  SYNCS.PHASECHK.TRANS64.TRYWAIT P0, [UR9+0x5000], R2 ;  /* 0x00500002ff0075a7 */ /* 0x000ea40008001109 */
[----:B--2---:R-:W-:Y:S05]  /*2a60*/  @!P0 BRA `(.L_x_60) ;  /* 0xfffffffc00f88947 */ /* 0x004fea000383ffff */
[----:B------:R-:W-:Y:S05]  /*2a70*/  BRA `(.L_x_73) ;  /* 0xfffffff000d07947 */ /* 0x000fea000383ffff */
.L_x_62:
[----:B------:R-:W2:Y:S02]  /*2a80*/  SYNCS.PHASECHK.TRANS64.TRYWAIT P0, [UR9+0x5010], R2 ;  /* 0x00501002ff0075a7 */ /* 0x000ea40008001109 */
[----:B--2---:R-:W-:Y:S05]  /*2a90*/  @!P0 BRA `(.L_x_62) ;  /* 0xfffffffc00f88947 */ /* 0x004fea000383ffff */
[----:B------:R-:W-:Y:S05]  /*2aa0*/  BRA `(.L_x_74) ;  /* 0xfffffff4001c7947 */ /* 0x000fea000383ffff */
        .weak           $__internal_0_$__cuda_sm10x_tcgen05_guardrail_trap_col_being_dealloced_not_returned_by_alloc
        .type           $__internal_0_$__cuda_sm10x_tcgen05_guardrail_trap_col_being_dealloced_not_returned_by_alloc,@function
        .size           $__internal_0_$__cuda_sm10x_tcgen05_guardrail_trap_col_being_dealloced_not_returned_by_alloc,($__internal_1_$__cuda_sm10x_tcgen05_guardrail_trap_phase_invalid_during_alloc - $__internal_0_$__cuda_sm10x_tcgen05_guardrail_trap_col_being_dealloced_not_returned_by_alloc)
$__internal_0_$__cuda_sm10x_tcgen05_guardrail_trap_col_being_dealloced_not_returned_by_alloc:
[----:B------:R-:W-:Y:S05]  /*2ab0*/  BPT.TRAP 0x1 ;  /* 0x000000040000795c */ /* 0x000fea0000300000 */
[----:B------:R-:W-:-:S04]  /*2ac0*/  IMAD.MOV.U32 R3, RZ, RZ, 0x0 ;  /* 0x00000000ff037424 */ /* 0x000fc800078e00ff */
[----:B------:R-:W-:Y:S05]  /*2ad0*/  RET.REL.NODEC R2 `(gluon_tcgen05) ;  /* 0xffffffd402487950 */ /* 0x000fea0003c3ffff */
        .weak           $__internal_1_$__cuda_sm10x_tcgen05_guardrail_trap_phase_invalid_during_alloc
        .type           $__internal_1_$__cuda_sm10x_tcgen05_guardrail_trap_phase_invalid_during_alloc,@function
        .size           $__internal_1_$__cuda_sm10x_tcgen05_guardrail_trap_phase_invalid_during_alloc,($__internal_2_$__cuda_sm10x_tcgen05_guardrail_trap_unallocated_columns_being_dealloced - $__internal_1_$__cuda_sm10x_tcgen05_guardrail_trap_phase_invalid_during_alloc)
$__internal_1_$__cuda_sm10x_tcgen05_guardrail_trap_phase_invalid_during_alloc:
[----:B------:R-:W-:Y:S05]  /*2ae0*/  BPT.TRAP 0x1 ;  /* 0x000000040000795c */ /* 0x000fea0000300000 */
[----:B------:R-:W-:-:S04]  /*2af0*/  IMAD.MOV.U32 R3, RZ, RZ, 0x0 ;  /* 0x00000000ff037424 */ /* 0x000fc800078e00ff */
[----:B------:R-:W-:Y:S05]  /*2b00*/  RET.REL.NODEC R2 `(gluon_tcgen05) ;  /* 0xffffffd4023c7950 */ /* 0x000fea0003c3ffff */
        .weak           $__internal_2_$__cuda_sm10x_tcgen05_guardrail_trap_unallocated_columns_being_dealloced
        .type           $__internal_2_$__cuda_sm10x_tcgen05_guardrail_trap_unallocated_columns_being_dealloced,@function
        .size           $__internal_2_$__cuda_sm10x_tcgen05_guardrail_trap_unallocated_columns_being_dealloced,(.L_x_78 - $__internal_2_$__cuda_sm10x_tcgen05_guardrail_trap_unallocated_columns_being_dealloced)
$__internal_2_$__cuda_sm10x_tcgen05_guardrail_trap_unallocated_columns_being_dealloced:
[----:B------:R-:W-:Y:S05]  /*2b10*/  BPT.TRAP 0x1 ;  /* 0x000000040000795c */ /* 0x000fea0000300000 */
[----:B------:R-:W-:-:S04]  /*2b20*/  IMAD.MOV.U32 R3, RZ, RZ, 0x0 ;  /* 0x00000000ff037424 */ /* 0x000fc800078e00ff */
[----:B------:R-:W-:Y:S05]  /*2b30*/  RET.REL.NODEC R2 `(gluon_tcgen05) ;  /* 0xffffffd402307950 */ /* 0x000fea0003c3ffff */
.L_x_75:
[----:B------:R-:W-:-:S00]  /*2b40*/  BRA `(.L_x_75) ;  /* 0xfffffffc00fc7947 */ /* 0x000fc0000383ffff */
[----:B------:R-:W-:-:S00]  /*2b50*/  NOP ;  /* 0x0000000000007918 */ /* 0x000fc00000000000 */
        /* <DEDUP_REMOVED lines=10> */
.L_x_78:


//--------------------- .nv.shared.gluon_tcgen05  --------------------------
	.section	.nv.shared.gluon_tcgen05,"aw",@nobits
	.sectionflags	@""
	.align	16
	.zero		1024


//--------------------- .nv.shared.reserved.0     --------------------------
	.section	.nv.shared.reserved.0,"aw",@nobits
	.align	8
	.weak		__nv_reservedSMEM_offset_0_alias
	.size		__nv_reservedSMEM_offset_0_alias, 0, 64
	.other		__nv_reservedSMEM_offset_0_alias,@"STO_CUDA_RESERVED_SHARED STV_DEFAULT"
__nv_reservedSMEM_offset_0_alias:
	.zero		0
.nv.shared.reserved.0:
	.zero		64
	.weak		__nv_reservedSMEM_allocation_phase
	.type		__nv_reservedSMEM_allocation_phase,@object
	.size		__nv_reservedSMEM_allocation_phase,(.L_0 - __nv_reservedSMEM_allocation_phase)
__nv_reservedSMEM_allocation_phase:
	.zero		1
.L_0:
	.zero		7
	.weak		__nv_reservedSMEM_devtool_atexit_pc
	.type		__nv_reservedSMEM_devtool_atexit_pc,@object
	.size		__nv_reservedSMEM_devtool_atexit_pc,(__nv_reservedSMEM_allocation_mask - __nv_reservedSMEM_devtool_atexit_pc)
__nv_reservedSMEM_devtool_atexit_pc:
	.zero		8
	.weak		__nv_reservedSMEM_allocation_mask
	.type		__nv_reservedSMEM_allocation_mask,@object
	.size		__nv_reservedSMEM_allocation_mask,(.L_2 - __nv_reservedSMEM_allocation_mask)
__nv_reservedSMEM_allocation_mask:
	.zero		4
.L_2:


//--------------------- .nv.constant0.gluon_tcgen05 --------------------------
	.section	.nv.constant0.gluon_tcgen05,"a",@progbits
	.sectionflags	@""
	.align	4
.nv.constant0.gluon_tcgen05:
	.zero		976


//--------------------- SYMBOLS --------------------------

	.type		.nv.reservedSmem.offset0,@object
	.size		.nv.reservedSmem.offset0,0x4
	.type		.nv.reservedSmem.cap,@object
	.size		.nv.reservedSmem.cap,0x4
